	.target	sm_90a

	.elftype	@"ET_EXEC"


//--------------------- .note.nv.tkinfo           --------------------------
	.section	.note.nv.tkinfo,"",@"SHT_NOTE"
	.sectionflags	@"SHF_NOTE_NV_TKINFO"
	.tkinfo
        /*0018*/ 	.word	0x00000002
        /*0030*/ 	.string	""
        /*0030*/ 	.string	"ptxas"
        /*0030*/ 	.string	"Cuda compilation tools, release 13.0, V13.0.88"
        /*0030*/ 	.string	"Build cuda_13.0.r13.0/compiler.36424714_0"
        /*0030*/ 	.string	"-v  -suppress-debug-info  -lineinfo  -arch sm_90a "



//--------------------- .note.nv.cuinfo           --------------------------
	.section	.note.nv.cuinfo,"",@"SHT_NOTE"
	.sectionflags	@"SHF_NOTE_NV_CUINFO"
        /*0018*/ 	.short	0x0002
        /*001a*/ 	.short	0x005a
        /*001c*/ 	.short	0x0082
	.zero		2


//--------------------- .nv.info                  --------------------------
	.section	.nv.info,"",@"SHT_CUDA_INFO"
	.align	4


	//----- nvinfo : EIATTR_REGCOUNT
	.align		4
        /*0000*/ 	.byte	0x04, 0x2f
        /*0002*/ 	.short	(.L_1 - .L_0)
	.align		4
.L_0:
        /*0004*/ 	.word	index@(gluon_wgmma)
        /*0008*/ 	.word	0x0000003a


	//----- nvinfo : EIATTR_FRAME_SIZE
	.align		4
.L_1:
        /*000c*/ 	.byte	0x04, 0x11
        /*000e*/ 	.short	(.L_3 - .L_2)
	.align		4
.L_2:
        /*0010*/ 	.word	index@(gluon_wgmma)
        /*0014*/ 	.word	0x00000000


	//----- nvinfo : EIATTR_MIN_STACK_SIZE
	.align		4
.L_3:
        /*0018*/ 	.byte	0x04, 0x12
        /*001a*/ 	.short	(.L_5 - .L_4)
	.align		4
.L_4:
        /*001c*/ 	.word	index@(gluon_wgmma)
        /*0020*/ 	.word	0x00000000
.L_5:


//--------------------- .nv.compat                --------------------------
	.section	.nv.compat,"",@"SHT_CUDA_COMPAT_INFO"
	.align	4
        /*0000*/ 	.byte	0x02, 0x09, 0x01, 0x00, 0x02, 0x02, 0x04, 0x00, 0x02, 0x05, 0x05, 0x00, 0x03, 0x07, 0x01, 0x01
        /*0010*/ 	.byte	0x02, 0x03, 0x03, 0x00, 0x02, 0x06, 0x01, 0x00, 0x04, 0x0b, 0x08, 0x00, 0x00, 0x00, 0x00, 0x00
        /*0020*/ 	.byte	0x00, 0x00, 0x00, 0x00


//--------------------- .nv.info.gluon_wgmma      --------------------------
	.section	.nv.info.gluon_wgmma,"",@"SHT_CUDA_INFO"
	.sectionflags	@""
	.align	4


	//----- nvinfo : EIATTR_CUDA_API_VERSION
	.align		4
        /*0000*/ 	.byte	0x04, 0x37
        /*0002*/ 	.short	(.L_7 - .L_6)
.L_6:
        /*0004*/ 	.word	0x00000082


	//----- nvinfo : EIATTR_KPARAM_INFO
	.align		4
.L_7:
        /*0008*/ 	.byte	0x04, 0x17
        /*000a*/ 	.short	(.L_9 - .L_8)
.L_8:
        /*000c*/ 	.word	0x00000000
        /*0010*/ 	.short	0x000a
        /*0012*/ 	.short	0x0048
        /*0014*/ 	.byte	0x00, 0xf4, 0x21, 0x00


	//----- nvinfo : EIATTR_KPARAM_INFO
	.align		4
.L_9:
        /*0018*/ 	.byte	0x04, 0x17
        /*001a*/ 	.short	(.L_11 - .L_10)
.L_10:
        /*001c*/ 	.word	0x00000000
        /*0020*/ 	.short	0x0009
        /*0022*/ 	.short	0x0040
        /*0024*/ 	.byte	0x00, 0xf4, 0x21, 0x00


	//----- nvinfo : EIATTR_KPARAM_INFO
	.align		4
.L_11:
        /*0028*/ 	.byte	0x04, 0x17
        /*002a*/ 	.short	(.L_13 - .L_12)
.L_12:
        /*002c*/ 	.word	0x00000000
        /*0030*/ 	.short	0x0008
        /*0032*/ 	.short	0x0038
        /*0034*/ 	.byte	0x00, 0xf0, 0x21, 0x00


	//----- nvinfo : EIATTR_KPARAM_INFO
	.align		4
.L_13:
        /*0038*/ 	.byte	0x04, 0x17
        /*003a*/ 	.short	(.L_15 - .L_14)
.L_14:
        /*003c*/ 	.word	0x00000000
        /*0040*/ 	.short	0x0007
        /*0042*/ 	.short	0x0030
        /*0044*/ 	.byte	0x00, 0xf0, 0x21, 0x00


	//----- nvinfo : EIATTR_KPARAM_INFO
	.align		4
.L_15:
        /*0048*/ 	.byte	0x04, 0x17
        /*004a*/ 	.short	(.L_17 - .L_16)
.L_16:
        /*004c*/ 	.word	0x00000000
        /*0050*/ 	.short	0x0006
        /*0052*/ 	.short	0x0028
        /*0054*/ 	.byte	0x00, 0xf0, 0x21, 0x00


	//----- nvinfo : EIATTR_KPARAM_INFO
	.align		4
.L_17:
        /*0058*/ 	.byte	0x04, 0x17
        /*005a*/ 	.short	(.L_19 - .L_18)
.L_18:
        /*005c*/ 	.word	0x00000000
        /*0060*/ 	.short	0x0005
        /*0062*/ 	.short	0x0020
        /*0064*/ 	.byte	0x00, 0xf0, 0x11, 0x00


	//----- nvinfo : EIATTR_KPARAM_INFO
	.align		4
.L_19:
        /*0068*/ 	.byte	0x04, 0x17
        /*006a*/ 	.short	(.L_21 - .L_20)
.L_20:
        /*006c*/ 	.word	0x00000000
        /*0070*/ 	.short	0x0004
        /*0072*/ 	.short	0x001c
        /*0074*/ 	.byte	0x00, 0xf0, 0x11, 0x00


	//----- nvinfo : EIATTR_KPARAM_INFO
	.align		4
.L_21:
        /*0078*/ 	.byte	0x04, 0x17
        /*007a*/ 	.short	(.L_23 - .L_22)
.L_22:
        /*007c*/ 	.word	0x00000000
        /*0080*/ 	.short	0x0003
        /*0082*/ 	.short	0x0018
        /*0084*/ 	.byte	0x00, 0xf0, 0x11, 0x00


	//----- nvinfo : EIATTR_KPARAM_INFO
	.align		4
.L_23:
        /*0088*/ 	.byte	0x04, 0x17
        /*008a*/ 	.short	(.L_25 - .L_24)
.L_24:
        /*008c*/ 	.word	0x00000000
        /*0090*/ 	.short	0x0002
        /*0092*/ 	.short	0x0010
        /*0094*/ 	.byte	0x00, 0xf4, 0x21, 0x00


	//----- nvinfo : EIATTR_KPARAM_INFO
	.align		4
.L_25:
        /*0098*/ 	.byte	0x04, 0x17
        /*009a*/ 	.short	(.L_27 - .L_26)
.L_26:
        /*009c*/ 	.word	0x00000000
        /*00a0*/ 	.short	0x0001
        /*00a2*/ 	.short	0x0008
        /*00a4*/ 	.byte	0x00, 0xf4, 0x21, 0x00


	//----- nvinfo : EIATTR_KPARAM_INFO
	.align		4
.L_27:
        /*00a8*/ 	.byte	0x04, 0x17
        /*00aa*/ 	.short	(.L_29 - .L_28)
.L_28:
        /*00ac*/ 	.word	0x00000000
        /*00b0*/ 	.short	0x0000
        /*00b2*/ 	.short	0x0000
        /*00b4*/ 	.byte	0x00, 0xf4, 0x21, 0x00


	//----- nvinfo : EIATTR_SPARSE_MMA_MASK
	.align		4
.L_29:
        /*00b8*/ 	.byte	0x03, 0x50
        /*00ba*/ 	.short	0x0000


	//----- nvinfo : EIATTR_MAXREG_COUNT
	.align		4
        /*00bc*/ 	.byte	0x03, 0x1b
        /*00be*/ 	.short	0x00ff


	//----- nvinfo : EIATTR_NUM_BARRIERS
	.align		4
        /*00c0*/ 	.byte	0x02, 0x4c
        /*00c2*/ 	.byte	0x01
	.zero		1


	//----- nvinfo : EIATTR_MERCURY_ISA_VERSION
	.align		4
        /*00c4*/ 	.byte	0x03, 0x5f
        /*00c6*/ 	.short	0x0101


	//----- nvinfo : EIATTR_INT_WARP_WIDE_INSTR_OFFSETS
	.align		4
        /*00c8*/ 	.byte	0x04, 0x31
        /*00ca*/ 	.short	(.L_31 - .L_30)


	//   ....[0]....
.L_30:
        /*00cc*/ 	.word	0x00001320


	//   ....[1]....
        /*00d0*/ 	.word	0x00001340


	//   ....[2]....
        /*00d4*/ 	.word	0x00001350


	//   ....[3]....
        /*00d8*/ 	.word	0x00001360


	//   ....[4]....
        /*00dc*/ 	.word	0x00001470


	//   ....[5]....
        /*00e0*/ 	.word	0x00001790


	//   ....[6]....
        /*00e4*/ 	.word	0x000017a0


	//   ....[7]....
        /*00e8*/ 	.word	0x00001840


	//   ....[8]....
        /*00ec*/ 	.word	0x00001850


	//   ....[9]....
        /*00f0*/ 	.word	0x00001ea0


	//   ....[10]....
        /*00f4*/ 	.word	0x00001eb0


	//----- nvinfo : EIATTR_COOP_GROUP_MASK_REGIDS
	.align		4
.L_31:
        /*00f8*/ 	.byte	0x04, 0x29
        /*00fa*/ 	.short	(.L_33 - .L_32)


	//   ....[0]....
.L_32:
        /*00fc*/ 	.word	0xffffffff


	//   ....[1]....
        /*0100*/ 	.word	0xffffffff


	//   ....[2]....
        /*0104*/ 	.word	0xffffffff


	//----- nvinfo : EIATTR_COOP_GROUP_INSTR_OFFSETS
	.align		4
.L_33:
        /*0108*/ 	.byte	0x04, 0x28
        /*010a*/ 	.short	(.L_35 - .L_34)


	//   ....[0]....
.L_34:
        /*010c*/ 	.word	0x00000150


	//   ....[1]....
        /*0110*/ 	.word	0x00000700


	//   ....[2]....
        /*0114*/ 	.word	0x00000cf0


	//----- nvinfo : EIATTR_MBARRIER_INSTR_OFFSETS
	.align		4
.L_35:
        /*0118*/ 	.byte	0x04, 0x39
        /*011a*/ 	.short	(.L_37 - .L_36)


	//   ....[0]....
.L_36:
        /*011c*/ 	.word	0x000014d0
        /*0120*/ 	.word	0x000000ff
        /*0124*/ 	.word	0x00030000
        /*0128*/ 	.short	0x0100
        /*012a*/ 	.byte	0x10
	.zero		1


	//   ....[1]....
        /*012c*/ 	.word	0x00001540
        /*0130*/ 	.word	0x000000ff
        /*0134*/ 	.word	0x00030008
        /*0138*/ 	.short	0x0100
        /*013a*/ 	.byte	0x10
	.zero		1


	//   ....[2]....
        /*013c*/ 	.word	0x00001570
        /*0140*/ 	.word	0x000000ff
        /*0144*/ 	.word	0x00030010
        /*0148*/ 	.short	0x0100
        /*014a*/ 	.byte	0x10
	.zero		1


	//   ....[3]....
        /*014c*/ 	.word	0x00001590
        /*0150*/ 	.word	0x000000ff
        /*0154*/ 	.word	0x00030018
        /*0158*/ 	.short	0x0100
        /*015a*/ 	.byte	0x10
	.zero		1


	//   ....[4]....
        /*015c*/ 	.word	0x00001900
        /*0160*/ 	.word	0x000000ff
        /*0164*/ 	.word	0x00030000
        /*0168*/ 	.short	0x010a
        /*016a*/ 	.byte	0x1e
	.zero		1


	//   ....[5]....
        /*016c*/ 	.word	0x00001d40
        /*0170*/ 	.word	0x000000ff
        /*0174*/ 	.word	0x00030000
        /*0178*/ 	.short	0x0108
        /*017a*/ 	.byte	0x10
	.zero		1


	//   ....[6]....
        /*017c*/ 	.word	0x00001e60
        /*0180*/ 	.word	0x000000ff
        /*0184*/ 	.word	0x00030008
        /*0188*/ 	.short	0x0108
        /*018a*/ 	.byte	0x10
	.zero		1


	//   ....[7]....
        /*018c*/ 	.word	0x00001ee0
        /*0190*/ 	.word	0x000000ff
        /*0194*/ 	.word	0x00030010
        /*0198*/ 	.short	0x0108
        /*019a*/ 	.byte	0x10
	.zero		1


	//   ....[8]....
        /*019c*/ 	.word	0x00001f00
        /*01a0*/ 	.word	0x000000ff
        /*01a4*/ 	.word	0x00030018
        /*01a8*/ 	.short	0x0108
        /*01aa*/ 	.byte	0x10
	.zero		1


	//   ....[9]....
        /*01ac*/ 	.word	0x00001fd0
        /*01b0*/ 	.word	0x000000ff
        /*01b4*/ 	.word	0x00030000
        /*01b8*/ 	.short	0x010a
        /*01ba*/ 	.byte	0x1e
	.zero		1


	//----- nvinfo : EIATTR_NUM_MBARRIERS
	.align		4
.L_37:
        /*01bc*/ 	.byte	0x03, 0x38
        /*01be*/ 	.short	0x0004


	//----- nvinfo : EIATTR_EXIT_INSTR_OFFSETS
	.align		4
        /*01c0*/ 	.byte	0x04, 0x1c
        /*01c2*/ 	.short	(.L_39 - .L_38)


	//   ....[0]....
.L_38:
        /*01c4*/ 	.word	0x00001fc0


	//----- nvinfo : EIATTR_REQNTID
	.align		4
.L_39:
        /*01c8*/ 	.byte	0x04, 0x10
        /*01ca*/ 	.short	(.L_41 - .L_40)
.L_40:
        /*01cc*/ 	.word	0x00000100
        /*01d0*/ 	.word	0x00000001
        /*01d4*/ 	.word	0x00000001


	//----- nvinfo : EIATTR_CRS_STACK_SIZE
	.align		4
.L_41:
        /*01d8*/ 	.byte	0x04, 0x1e
        /*01da*/ 	.short	(.L_43 - .L_42)
.L_42:
        /*01dc*/ 	.word	0x00000000


	//----- nvinfo : EIATTR_CBANK_PARAM_SIZE
	.align		4
.L_43:
        /*01e0*/ 	.byte	0x03, 0x19
        /*01e2*/ 	.short	0x0050


	//----- nvinfo : EIATTR_PARAM_CBANK
	.align		4
        /*01e4*/ 	.byte	0x04, 0x0a
        /*01e6*/ 	.short	(.L_45 - .L_44)
	.align		4
.L_44:
        /*01e8*/ 	.word	index@(.nv.constant0.gluon_wgmma)
        /*01ec*/ 	.short	0x0210
        /*01ee*/ 	.short	0x0050


	//----- nvinfo : EIATTR_SW_WAR
	.align		4
.L_45:
        /*01f0*/ 	.byte	0x04, 0x36
        /*01f2*/ 	.short	(.L_47 - .L_46)
.L_46:
        /*01f4*/ 	.word	0x00000008
.L_47:


//--------------------- .nv.callgraph             --------------------------
	.section	.nv.callgraph,"",@"SHT_CUDA_CALLGRAPH"
	.align	4
	.sectionentsize	8
	.align		4
        /*0000*/ 	.word	0x00000000
	.align		4
        /*0004*/ 	.word	0xffffffff
	.align		4
        /*0008*/ 	.word	0x00000000
	.align		4
        /*000c*/ 	.word	0xfffffffe
	.align		4
        /*0010*/ 	.word	0x00000000
	.align		4
        /*0014*/ 	.word	0xfffffffd
	.align		4
        /*0018*/ 	.word	0x00000000
	.align		4
        /*001c*/ 	.word	0xfffffffc


//--------------------- .text.gluon_wgmma         --------------------------
	.section	.text.gluon_wgmma,"ax",@progbits
	.align	128
        .global         gluon_wgmma
        .type           gluon_wgmma,@function
        .size           gluon_wgmma,(.L_x_52 - gluon_wgmma)
        .other          gluon_wgmma,@"STO_CUDA_ENTRY STV_DEFAULT"
gluon_wgmma:
.text.gluon_wgmma:
[----:B------:R-:W-:Y:S01]  /*0000*/  LDC R1, c[0x0][0x28] ;  /* 0x00000a00ff017b82 */ /* 0x000fe20000000800 */
[----:B------:R-:W1:Y:S07]  /*0010*/  S2R R0, SR_TID.X ;  /* 0x0000000000007919 */ /* 0x000e6e0000002100 */
[----:B------:R-:W2:Y:S01]  /*0020*/  S2UR UR4, SR_CgaCtaId ;  /* 0x00000000000479c3 */ /* 0x000ea20000008800 */
[----:B------:R-:W-:Y:S01]  /*0030*/  UMOV UR16, 0x400 ;  /* 0x0000040000107882 */ /* 0x000fe20000000000 */
[----:B------:R-:W-:Y:S01]  /*0040*/  ULDC UR6, c[0x0][0xc] ;  /* 0x0000030000067ab9 */ /* 0x000fe20000000800 */
[----:B------:R-:W-:Y:S01]  /*0050*/  ULDC.64 UR22, c[0x0][0x250] ;  /* 0x0000940000167ab9 */ /* 0x000fe20000000a00 */
[----:B------:R-:W-:Y:S04]  /*0060*/  BSSY B0, `(.L_x_0) ;  /* 0x000001f000007945 */ /* 0x000fe80003800000 */
[----:B------:R-:W3:Y:S08]  /*0070*/  LDC R2, c[0x0][0x228] ;  /* 0x00008a00ff027b82 */ /* 0x000ef00000000800 */
[----:B------:R-:W4:Y:S08]  /*0080*/  LDC R8, c[0x0][0x230] ;  /* 0x00008c00ff087b82 */ /* 0x000f300000000800 */
[----:B------:R-:W-:Y:S01]  /*0090*/  S2UR UR32, SR_CTAID.Y ;  /* 0x00000000002079c3 */ /* 0x000fe20000002600 */
[----:B--2---:R-:W-:-:S03]  /*00a0*/  ULEA UR16, UR4, UR16, 0x18 ;  /* 0x0000001004107291 */ /* 0x004fc6000f8ec03f */
[----:B------:R-:W-:Y:S01]  /*00b0*/  ULDC UR4, c[0x0][0x10] ;  /* 0x0000040000047ab9 */ /* 0x000fe20000000800 */
[----:B-1----:R-:W-:-:S03]  /*00c0*/  LOP3.LUT R6, R0, 0xff, RZ, 0xc0, !PT ;  /* 0x000000ff00067812 */ /* 0x002fc600078ec0ff */
[----:B------:R-:W1:Y:S01]  /*00d0*/  S2UR UR5, SR_CTAID.Z ;  /* 0x00000000000579c3 */ /* 0x000e620000002700 */
[----:B---3--:R-:W-:Y:S01]  /*00e0*/  VIADD R2, R2, 0xffffffff ;  /* 0xffffffff02027836 */ /* 0x008fe20000000000 */
[C---:B------:R-:W-:Y:S02]  /*00f0*/  ISETP.GE.U32.AND P0, PT, R6.reuse, 0x20, PT ;  /* 0x000000200600780c */ /* 0x040fe40003f06070 */
[C---:B------:R-:W-:Y:S02]  /*0100*/  ISETP.NE.U32.AND P2, PT, R6.reuse, RZ, PT ;  /* 0x000000ff0600720c */ /* 0x040fe40003f45070 */
[----:B------:R-:W-:Y:S02]  /*0110*/  LEA R11, R6, UR16, 0x2 ;  /* 0x00000010060b7c11 */ /* 0x000fe4000f8e10ff */
[----:B------:R-:W2:Y:S01]  /*0120*/  S2UR UR33, SR_CTAID.X ;  /* 0x00000000002179c3 */ /* 0x000ea20000002500 */
[----:B----4-:R-:W-:-:S06]  /*0130*/  VIADD R9, R8, 0xffffffff ;  /* 0xffffffff08097836 */ /* 0x010fcc0000000000 */
[----:B------:R3:W-:Y:S01]  /*0140*/  @!P0 STS [R11], RZ ;  /* 0x000000ff0b008388 */ /* 0x0007e20000000800 */
[----:B------:R-:W-:-:S03]  /*0150*/  NOP ;  /* 0x0000000000007918 */ /* 0x000fc60000000000 */
[----:B------:R3:W-:Y:S01]  /*0160*/  @!P2 STS [UR16+0x24], R2 ;  /* 0x00002402ff00a988 */ /* 0x0007e20008000810 */
[----:B-1----:R-:W-:-:S03]  /*0170*/  UIMAD UR4, UR5, UR4, UR32 ;  /* 0x00000004050472a4 */ /* 0x002fc6000f8e0220 */
[----:B------:R3:W-:Y:S01]  /*0180*/  @!P2 STS [UR16+0x20], R9 ;  /* 0x00002009ff00a988 */ /* 0x0007e20008000810 */
[----:B--2---:R-:W-:-:S04]  /*0190*/  UIMAD UR4, UR4, UR6, UR33 ;  /* 0x00000006040472a4 */ /* 0x004fc8000f8e0221 */
[----:B------:R-:W-:-:S03]  /*01a0*/  UIMAD UR5, UR4, 0x180, URZ ;  /* 0x00000180040578a4 */ /* 0x000fc6000f8e023f */
[----:B------:R-:W-:Y:S01]  /*01b0*/  UMOV UR4, URZ ;  /* 0x0000003f00047c82 */ /* 0x000fe20008000000 */
[----:B------:R-:W-:-:S04]  /*01c0*/  UIADD3 UR18, UP0, UR5, UR22, URZ ;  /* 0x0000001605127290 */ /* 0x000fc8000ff1e03f */
[----:B------:R-:W-:Y:S01]  /*01d0*/  ULEA.HI.X.SX32 UR19, UR5, UR23, 0x1, UP0 ;  /* 0x0000001705137291 */ /* 0x000fe200080f0e3f */
[----:B---3--:R-:W-:Y:S11]  /*01e0*/  @P2 BRA `(.L_x_1) ;  /* 0x0000000000182947 */ /* 0x008ff60003800000 */
[----:B------:R-:W1:Y:S01]  /*01f0*/  LDS R3, [UR16+0x8] ;  /* 0x00000810ff037984 */ /* 0x000e620008000800 */
[----:B------:R-:W2:Y:S01]  /*0200*/  LDC.64 R12, c[0x0][0x210] ;  /* 0x00008400ff0c7b82 */ /* 0x000ea20000000a00 */
[----:B------:R-:W-:Y:S02]  /*0210*/  IMAD.MOV.U32 R4, RZ, RZ, 0x70 ;  /* 0x00000070ff047424 */ /* 0x000fe400078e00ff */
[----:B--2---:R2:W-:Y:S03]  /*0220*/  STS.64 [UR16], R12 ;  /* 0x0000000cff007988 */ /* 0x0045e60008000a10 */
[----:B-1----:R-:W-:-:S05]  /*0230*/  LOP3.LUT R3, R3, 0x10, R4, 0xd8, !PT ;  /* 0x0000001003037812 */ /* 0x002fca00078ed804 */
[----:B------:R2:W-:Y:S02]  /*0240*/  STS [UR16+0x8], R3 ;  /* 0x00000803ff007988 */ /* 0x0005e40008000810 */
.L_x_1:
[----:B------:R-:W-:Y:S05]  /*0250*/  BSYNC B0 ;  /* 0x0000000000007941 */ /* 0x000fea0003800000 */
.L_x_0:
[----:B------:R-:W-:Y:S04]  /*0260*/  BSSY B0, `(.L_x_2) ;  /* 0x000000a000007945 */ /* 0x000fe80003800000 */
[----:B------:R-:W-:Y:S05]  /*0270*/  @P2 BRA `(.L_x_3) ;  /* 0x0000000000202947 */ /* 0x000fea0003800000 */
[----:B--2---:R-:W1:Y:S01]  /*0280*/  LDS R3, [UR16+0x34] ;  /* 0x00003410ff037984 */ /* 0x004e620008000800 */
[----:B------:R-:W-:Y:S02]  /*0290*/  IMAD.MOV.U32 R4, RZ, RZ, 0x3f000000 ;  /* 0x3f000000ff047424 */ /* 0x000fe400078e00ff */
[----:B------:R-:W-:Y:S01]  /*02a0*/  @!P2 IMAD.MOV.U32 R5, RZ, RZ, 0x3f ;  /* 0x0000003fff05a424 */ /* 0x000fe200078e00ff */
[----:B------:R-:W2:Y:S02]  /*02b0*/  @!P2 LDS R10, [UR16+0x38] ;  /* 0x00003810ff0aa984 */ /* 0x000ea40008000800 */
[----:B-1----:R-:W-:Y:S02]  /*02c0*/  LOP3.LUT R3, R3, 0xff000000, R4, 0xb8, !PT ;  /* 0xff00000003037812 */ /* 0x002fe400078eb804 */
[----:B--2---:R-:W-:-:S03]  /*02d0*/  @!P2 LOP3.LUT R4, R10, 0xff, R5, 0xb8, !PT ;  /* 0x000000ff0a04a812 */ /* 0x004fc600078eb805 */
[----:B------:R1:W-:Y:S04]  /*02e0*/  STS [UR16+0x34], R3 ;  /* 0x00003403ff007988 */ /* 0x0003e80008000810 */
[----:B------:R1:W-:Y:S02]  /*02f0*/  @!P2 STS [UR16+0x38], R4 ;  /* 0x00003804ff00a988 */ /* 0x0003e40008000810 */
.L_x_3:
[----:B------:R-:W-:Y:S05]  /*0300*/  BSYNC B0 ;  /* 0x0000000000007941 */ /* 0x000fea0003800000 */
.L_x_2:
[----:B------:R-:W-:Y:S04]  /*0310*/  BSSY B0, `(.L_x_4) ;  /* 0x000000e000007945 */ /* 0x000fe80003800000 */
[----:B------:R-:W-:Y:S05]  /*0320*/  @P2 BRA `(.L_x_5) ;  /* 0x0000000000302947 */ /* 0x000fea0003800000 */
[----:B-1----:R-:W1:Y:S01]  /*0330*/  LDS R4, [UR16+0x34] ;  /* 0x00003410ff047984 */ /* 0x002e620008000800 */
[----:B--2---:R-:W2:Y:S03]  /*0340*/  LDC.64 R12, c[0x0][0x238] ;  /* 0x00008e00ff0c7b82 */ /* 0x004ea60000000a00 */
[----:B------:R-:W3:Y:S01]  /*0350*/  LDS R3, [UR16+0x1c] ;  /* 0x00001c10ff037984 */ /* 0x000ee20008000800 */
[C---:B--2---:R-:W-:Y:S01]  /*0360*/  SHF.L.U64.HI R10, R12.reuse, 0x1, R13 ;  /* 0x000000010c0a7819 */ /* 0x044fe2000001020d */
[----:B------:R-:W-:-:S03]  /*0370*/  IMAD.SHL.U32 R5, R12, 0x2, RZ ;  /* 0x000000020c057824 */ /* 0x000fc600078e00ff */
[--C-:B------:R-:W-:Y:S02]  /*0380*/  SHF.R.U32.HI R12, RZ, 0x4, R10.reuse ;  /* 0x00000004ff0c7819 */ /* 0x100fe4000001160a */
[----:B------:R-:W-:-:S05]  /*0390*/  SHF.R.U64 R5, R5, 0x4, R10 ;  /* 0x0000000405057819 */ /* 0x000fca000000120a */
[----:B------:R4:W-:Y:S01]  /*03a0*/  STS [UR16+0xc], R5 ;  /* 0x00000c05ff007988 */ /* 0x0009e20008000810 */
[----:B-1----:R-:W-:Y:S02]  /*03b0*/  LOP3.LUT R4, R4, 0x7, RZ, 0xb8, !PT ;  /* 0x0000000704047812 */ /* 0x002fe400078eb8ff */
[----:B---3--:R-:W-:-:S03]  /*03c0*/  LOP3.LUT R3, R3, 0xf, R12, 0xb8, !PT ;  /* 0x0000000f03037812 */ /* 0x008fc600078eb80c */
[----:B------:R4:W-:Y:S04]  /*03d0*/  STS [UR16+0x34], R4 ;  /* 0x00003404ff007988 */ /* 0x0009e80008000810 */
[----:B------:R4:W-:Y:S02]  /*03e0*/  STS [UR16+0x1c], R3 ;  /* 0x00001c03ff007988 */ /* 0x0009e40008000810 */
.L_x_5:
[----:B------:R-:W-:Y:S05]  /*03f0*/  BSYNC B0 ;  /* 0x0000000000007941 */ /* 0x000fea0003800000 */
.L_x_4:
[----:B------:R-:W-:Y:S04]  /*0400*/  BSSY B1, `(.L_x_6) ;  /* 0x000001a000017945 */ /* 0x000fe80003800000 */
[----:B------:R-:W-:Y:S04]  /*0410*/  BSSY B0, `(.L_x_7) ;  /* 0x0000015000007945 */ /* 0x000fe80003800000 */
[----:B------:R-:W-:Y:S05]  /*0420*/  @P2 BRA `(.L_x_8) ;  /* 0x0000000000202947 */ /* 0x000fea0003800000 */
[----:B-12-4-:R-:W1:Y:S02]  /*0430*/  LDS R3, [UR16+0x34] ;  /* 0x00003410ff037984 */ /* 0x016e640008000800 */
[----:B-1----:R-:W-:-:S05]  /*0440*/  LOP3.LUT R3, R3, 0x38, RZ, 0xb8, !PT ;  /* 0x0000003803037812 */ /* 0x002fca00078eb8ff */
[----:B------:R1:W-:Y:S01]  /*0450*/  STS [UR16+0x34], R3 ;  /* 0x00003403ff007988 */ /* 0x0003e20008000810 */
[----:B------:R-:W-:Y:S05]  /*0460*/  @P2 BRA `(.L_x_9) ;  /* 0x0000000000202947 */ /* 0x000fea0003800000 */
[----:B-1----:R-:W1:Y:S01]  /*0470*/  LDS R3, [UR16+0x8] ;  /* 0x00000810ff037984 */ /* 0x002e620008000800 */
[----:B------:R-:W-:-:S05]  /*0480*/  IMAD.MOV.U32 R4, RZ, RZ, 0x780 ;  /* 0x00000780ff047424 */ /* 0x000fca00078e00ff */
[----:B-1----:R-:W-:-:S05]  /*0490*/  LOP3.LUT R3, R3, 0x300, R4, 0xd8, !PT ;  /* 0x0000030003037812 */ /* 0x002fca00078ed804 */
[----:B------:R3:W-:Y:S02]  /*04a0*/  STS [UR16+0x8], R3 ;  /* 0x00000803ff007988 */ /* 0x0007e40008000810 */
.L_x_8:
[----:B------:R-:W-:Y:S05]  /*04b0*/  @P2 BRA `(.L_x_10) ;  /* 0x0000000000282947 */ /* 0x000fea0003800000 */
[----:B-1234-:R-:W1:Y:S02]  /*04c0*/  LDS R3, [UR16+0x8] ;  /* 0x00000810ff037984 */ /* 0x01ee640008000800 */
[----:B-1----:R-:W-:-:S05]  /*04d0*/  LOP3.LUT R3, R3, 0x1800, RZ, 0xb8, !PT ;  /* 0x0000180003037812 */ /* 0x002fca00078eb8ff */
[----:B------:R2:W-:Y:S02]  /*04e0*/  STS [UR16+0x8], R3 ;  /* 0x00000803ff007988 */ /* 0x0005e40008000810 */
.L_x_9:
[----:B------:R-:W-:Y:S05]  /*04f0*/  @P2 BREAK B0 ;  /* 0x0000000000002942 */ /* 0x000fea0003800000 */
[----:B------:R-:W-:Y:S05]  /*0500*/  @P2 BRA `(.L_x_11) ;  /* 0x0000000000242947 */ /* 0x000fea0003800000 */
[----:B------:R-:W3:Y:S01]  /*0510*/  LDS R4, [UR16+0x8] ;  /* 0x00000810ff047984 */ /* 0x000ee20008000800 */
[----:B-12---:R-:W-:-:S05]  /*0520*/  IMAD.MOV.U32 R3, RZ, RZ, 0x6000 ;  /* 0x00006000ff037424 */ /* 0x006fca00078e00ff */
[----:B---3--:R-:W-:-:S04]  /*0530*/  LOP3.LUT R3, R4, 0x6000, R3, 0xd8, !PT ;  /* 0x0000600004037812 */ /* 0x008fc800078ed803 */
[----:B------:R-:W-:-:S05]  /*0540*/  LOP3.LUT R3, R3, 0x400000, RZ, 0xb8, !PT ;  /* 0x0040000003037812 */ /* 0x000fca00078eb8ff */
[----:B------:R5:W-:Y:S02]  /*0550*/  STS [UR16+0x8], R3 ;  /* 0x00000803ff007988 */ /* 0x000be40008000810 */
.L_x_10:
[----:B------:R-:W-:Y:S05]  /*0560*/  BSYNC B0 ;  /* 0x0000000000007941 */ /* 0x000fea0003800000 */
.L_x_7:
[----:B-12345:R-:W1:Y:S02]  /*0570*/  @!P2 LDS R3, [UR16+0x8] ;  /* 0x00000810ff03a984 */ /* 0x03ee640008000800 */
[----:B-1----:R-:W-:-:S05]  /*0580*/  @!P2 LOP3.LUT R3, R3, 0x8000, RZ, 0xb8, !PT ;  /* 0x000080000303a812 */ /* 0x002fca00078eb8ff */
[----:B------:R3:W-:Y:S02]  /*0590*/  @!P2 STS [UR16+0x8], R3 ;  /* 0x00000803ff00a988 */ /* 0x0007e40008000810 */
.L_x_11:
[----:B------:R-:W-:Y:S05]  /*05a0*/  BSYNC B1 ;  /* 0x0000000000017941 */ /* 0x000fea0003800000 */
.L_x_6:
[----:B------:R-:W-:Y:S05]  /*05b0*/  WARPSYNC.ALL ;  /* 0x0000000000007948 */ /* 0x000fea0003800000 */
[----:B------:R-:W-:Y:S05]  /*05c0*/  @P0 BRA `(.L_x_12) ;  /* 0x0000000000280947 */ /* 0x000fea0003800000 */
[----:B-123--:R-:W1:Y:S01]  /*05d0*/  S2R R3, SR_LANEID ;  /* 0x0000000000037919 */ /* 0x00ee620000000000 */
[----:B------:R-:W-:Y:S05]  /*05e0*/  WARPSYNC.ALL ;  /* 0x0000000000007948 */ /* 0x000fea0003800000 */
[----:B-1----:R-:W-:-:S05]  /*05f0*/  IMAD.SHL.U32 R3, R3, 0x4, RZ ;  /* 0x0000000403037824 */ /* 0x002fca00078e00ff */
[----:B------:R-:W1:Y:S01]  /*0600*/  LDS R7, [R3+UR16] ;  /* 0x0000001003077984 */ /* 0x000e620008000800 */
[----:B------:R-:W-:-:S05]  /*0610*/  IADD3 R4, P1, R3, UR18, RZ ;  /* 0x0000001203047c10 */ /* 0x000fca000ff3e0ff */
[----:B------:R-:W-:-:S05]  /*0620*/  IMAD.X R5, RZ, RZ, UR19, P1 ;  /* 0x00000013ff057e24 */ /* 0x000fca00088e06ff */
[----:B-1----:R4:W5:Y:S01]  /*0630*/  ATOMG.E.EXCH.STRONG.GPU PT, RZ, [R4], R7 ;  /* 0x0000000704ff73a8 */ /* 0x00296200041ee100 */
[----:B------:R-:W-:-:S04]  /*0640*/  DEPBAR {5,4,3,2,1,0} ;  /* 0x0000003f0000791a */ /* 0x000fc80000000000 */
[----:B------:R4:W-:Y:S01]  /*0650*/  UTMACCTL.IV [UR18] ;  /* 0x00000000120079b9 */ /* 0x0009e20008000000 */
[----:B------:R-:W-:Y:S01]  /*0660*/  NOP ;  /* 0x0000000000007918 */ /* 0x000fe20000000000 */
.L_x_12:
[----:B------:R-:W-:Y:S05]  /*0670*/  @P0 BRA `(.L_x_13) ;  /* 0x00000000000c0947 */ /* 0x000fea0003800000 */
[----:B------:R0:W-:Y:S01]  /*0680*/  UTMACMDFLUSH ;  /* 0x00000000000079b7 */ /* 0x0001e20000000000 */
[----:B------:R-:W-:Y:S05]  /*0690*/  @P0 BRA `(.L_x_13) ;  /* 0x0000000000040947 */ /* 0x000fea0003800000 */
[----:B------:R-:W-:-:S04]  /*06a0*/  DEPBAR.LE SB0, 0x0 ;  /* 0x000080000000791a */ /* 0x000fc80000000000 */
.L_x_13:
[----:B------:R-:W-:Y:S05]  /*06b0*/  WARPSYNC.ALL ;  /* 0x0000000000007948 */ /* 0x000fea0003800000 */
[----:B-----5:R-:W-:Y:S06]  /*06c0*/  BAR.SYNC.DEFER_BLOCKING 0x0 ;  /* 0x0000000000007b1d */ /* 0x020fec0000010000 */
[----:B------:R-:W-:Y:S02]  /*06d0*/  BSSY B1, `(.L_x_14) ;  /* 0x000000b000017945 */ /* 0x000fe40003800000 */
[----:B------:R-:W-:Y:S06]  /*06e0*/  BAR.SYNC.DEFER_BLOCKING 0x0 ;  /* 0x0000000000007b1d */ /* 0x000fec0000010000 */
[----:B------:R5:W-:Y:S01]  /*06f0*/  @!P0 STS [R11], RZ ;  /* 0x000000ff0b008388 */ /* 0x000be20000000800 */
[----:B------:R-:W-:Y:S01]  /*0700*/  NOP ;  /* 0x0000000000007918 */ /* 0x000fe20000000000 */
[----:B------:R-:W-:Y:S05]  /*0710*/  @P2 BRA `(.L_x_15) ;  /* 0x0000000000182947 */ /* 0x000fea0003800000 */
[----:B-123--:R-:W1:Y:S01]  /*0720*/  LDS R3, [UR16+0x8] ;  /* 0x00000810ff037984 */ /* 0x00ee620008000800 */
[----:B------:R-:W2:Y:S01]  /*0730*/  LDC.64 R12, c[0x0][0x218] ;  /* 0x00008600ff0c7b82 */ /* 0x000ea20000000a00 */
[----:B----4-:R-:W-:Y:S02]  /*0740*/  IMAD.MOV.U32 R4, RZ, RZ, 0x70 ;  /* 0x00000070ff047424 */ /* 0x010fe400078e00ff */
[----:B--2---:R2:W-:Y:S03]  /*0750*/  STS.64 [UR16], R12 ;  /* 0x0000000cff007988 */ /* 0x0045e60008000a10 */
[----:B-1----:R-:W-:-:S05]  /*0760*/  LOP3.LUT R3, R3, 0x10, R4, 0xd8, !PT ;  /* 0x0000001003037812 */ /* 0x002fca00078ed804 */
[----:B------:R2:W-:Y:S02]  /*0770*/  STS [UR16+0x8], R3 ;  /* 0x00000803ff007988 */ /* 0x0005e40008000810 */
.L_x_15:
[----:B----4-:R-:W-:Y:S05]  /*0780*/  BSYNC B1 ;  /* 0x0000000000017941 */ /* 0x010fea0003800000 */
.L_x_14:
[----:B------:R-:W-:Y:S04]  /*0790*/  BSSY B2, `(.L_x_16) ;  /* 0x000000f000027945 */ /* 0x000fe80003800000 */
[----:B------:R-:W-:Y:S04]  /*07a0*/  BSSY B1, `(.L_x_17) ;  /* 0x000000c000017945 */ /* 0x000fe80003800000 */
[----:B------:R-:W-:Y:S05]  /*07b0*/  @P2 BRA `(.L_x_18) ;  /* 0x0000000000282947 */ /* 0x000fea0003800000 */
[----:B-123--:R-:W1:Y:S01]  /*07c0*/  LDS R3, [UR16+0x34] ;  /* 0x00003410ff037984 */ /* 0x00ee620008000800 */
[----:B------:R-:W-:Y:S01]  /*07d0*/  IMAD.MOV.U32 R4, RZ, RZ, 0x3f000000 ;  /* 0x3f000000ff047424 */ /* 0x000fe200078e00ff */
[----:B------:R-:W-:Y:S05]  /*07e0*/  @P2 BREAK B1 ;  /* 0x0000000000012942 */ /* 0x000fea0003800000 */
[----:B-1----:R-:W-:-:S05]  /*07f0*/  LOP3.LUT R3, R3, 0xff000000, R4, 0xb8, !PT ;  /* 0xff00000003037812 */ /* 0x002fca00078eb804 */
[----:B------:R1:W-:Y:S01]  /*0800*/  STS [UR16+0x34], R3 ;  /* 0x00003403ff007988 */ /* 0x0003e20008000810 */
[----:B------:R-:W-:Y:S05]  /*0810*/  @P2 BRA `(.L_x_19) ;  /* 0x0000000000182947 */ /* 0x000fea0003800000 */
[----:B------:R-:W2:Y:S01]  /*0820*/  LDS R4, [UR16+0x38] ;  /* 0x00003810ff047984 */ /* 0x000ea20008000800 */
[----:B-1----:R-:W-:-:S05]  /*0830*/  IMAD.MOV.U32 R3, RZ, RZ, 0x7f ;  /* 0x0000007fff037424 */ /* 0x002fca00078e00ff */
[----:B--2---:R-:W-:-:S05]  /*0840*/  LOP3.LUT R3, R4, 0xff, R3, 0xb8, !PT ;  /* 0x000000ff04037812 */ /* 0x004fca00078eb803 */
[----:B------:R4:W-:Y:S02]  /*0850*/  STS [UR16+0x38], R3 ;  /* 0x00003803ff007988 */ /* 0x0009e40008000810 */
.L_x_18:
[----:B------:R-:W-:Y:S05]  /*0860*/  BSYNC B1 ;  /* 0x0000000000017941 */ /* 0x000fea0003800000 */
.L_x_17:
[----:B------:R1:W-:Y:S02]  /*0870*/  @!P2 STS [UR16+0x20], R9 ;  /* 0x00002009ff00a988 */ /* 0x0003e40008000810 */
.L_x_19:
[----:B------:R-:W-:Y:S05]  /*0880*/  BSYNC B2 ;  /* 0x0000000000027941 */ /* 0x000fea0003800000 */
.L_x_16:
[----:B------:R-:W-:Y:S05]  /*0890*/  WARPSYNC.ALL ;  /* 0x0000000000007948 */ /* 0x000fea0003800000 */
[----:B-1234-:R-:W1:Y:S01]  /*08a0*/  LDC R3, c[0x0][0x22c] ;  /* 0x00008b00ff037b82 */ /* 0x01ee620000000800 */
[----:B------:R-:W-:Y:S01]  /*08b0*/  BSSY B2, `(.L_x_20) ;  /* 0x0000010000027945 */ /* 0x000fe20003800000 */
[----:B-1----:R-:W-:-:S05]  /*08c0*/  VIADD R3, R3, 0xffffffff ;  /* 0xffffffff03037836 */ /* 0x002fca0000000000 */
[----:B------:R1:W-:Y:S01]  /*08d0*/  @!P2 STS [UR16+0x24], R3 ;  /* 0x00002403ff00a988 */ /* 0x0003e20008000810 */
[----:B------:R-:W-:Y:S05]  /*08e0*/  @P2 BRA `(.L_x_21) ;  /* 0x0000000000302947 */ /* 0x000fea0003800000 */
[----:B------:R-:W2:Y:S01]  /*08f0*/  LDS R5, [UR16+0x34] ;  /* 0x00003410ff057984 */ /* 0x000ea20008000800 */
[----:B------:R-:W3:Y:S03]  /*0900*/  LDC.64 R12, c[0x0][0x240] ;  /* 0x00009000ff0c7b82 */ /* 0x000ee60000000a00 */
[----:B------:R-:W4:Y:S01]  /*0910*/  LDS R4, [UR16+0x1c] ;  /* 0x00001c10ff047984 */ /* 0x000f220008000800 */
[C---:B---3--:R-:W-:Y:S01]  /*0920*/  SHF.L.U64.HI R10, R12.reuse, 0x1, R13 ;  /* 0x000000010c0a7819 */ /* 0x048fe2000001020d */
[----:B------:R-:W-:-:S03]  /*0930*/  IMAD.SHL.U32 R7, R12, 0x2, RZ ;  /* 0x000000020c077824 */ /* 0x000fc600078e00ff */
[--C-:B------:R-:W-:Y:S02]  /*0940*/  SHF.R.U32.HI R9, RZ, 0x4, R10.reuse ;  /* 0x00000004ff097819 */ /* 0x100fe4000001160a */
[----:B------:R-:W-:-:S05]  /*0950*/  SHF.R.U64 R7, R7, 0x4, R10 ;  /* 0x0000000407077819 */ /* 0x000fca000000120a */
[----:B------:R3:W-:Y:S01]  /*0960*/  STS [UR16+0xc], R7 ;  /* 0x00000c07ff007988 */ /* 0x0007e20008000810 */
[----:B--2---:R-:W-:Y:S02]  /*0970*/  LOP3.LUT R5, R5, 0x7, RZ, 0xb8, !PT ;  /* 0x0000000705057812 */ /* 0x004fe400078eb8ff */
[----:B----4-:R-:W-:-:S03]  /*0980*/  LOP3.LUT R4, R4, 0xf, R9, 0xb8, !PT ;  /* 0x0000000f04047812 */ /* 0x010fc600078eb809 */
[----:B------:R3:W-:Y:S04]  /*0990*/  STS [UR16+0x34], R5 ;  /* 0x00003405ff007988 */ /* 0x0007e80008000810 */
[----:B------:R3:W-:Y:S02]  /*09a0*/  STS [UR16+0x1c], R4 ;  /* 0x00001c04ff007988 */ /* 0x0007e40008000810 */
.L_x_21:
[----:B------:R-:W-:Y:S05]  /*09b0*/  BSYNC B2 ;  /* 0x0000000000027941 */ /* 0x000fea0003800000 */
.L_x_20:
[----:B------:R-:W-:Y:S04]  /*09c0*/  BSSY B3, `(.L_x_22) ;  /* 0x000001a000037945 */ /* 0x000fe80003800000 */
[----:B------:R-:W-:Y:S04]  /*09d0*/  BSSY B2, `(.L_x_23) ;  /* 0x0000015000027945 */ /* 0x000fe80003800000 */
[----:B------:R-:W-:Y:S05]  /*09e0*/  @P2 BRA `(.L_x_24) ;  /* 0x0000000000202947 */ /* 0x000fea0003800000 */
[----:B---3--:R-:W2:Y:S02]  /*09f0*/  LDS R4, [UR16+0x34] ;  /* 0x00003410ff047984 */ /* 0x008ea40008000800 */
[----:B--2---:R-:W-:-:S05]  /*0a00*/  LOP3.LUT R4, R4, 0x38, RZ, 0xb8, !PT ;  /* 0x0000003804047812 */ /* 0x004fca00078eb8ff */
[----:B------:R2:W-:Y:S01]  /*0a10*/  STS [UR16+0x34], R4 ;  /* 0x00003404ff007988 */ /* 0x0005e20008000810 */
[----:B------:R-:W-:Y:S05]  /*0a20*/  @P2 BRA `(.L_x_25) ;  /* 0x0000000000202947 */ /* 0x000fea0003800000 */
[----:B--2---:R-:W2:Y:S01]  /*0a30*/  LDS R4, [UR16+0x8] ;  /* 0x00000810ff047984 */ /* 0x004ea20008000800 */
[----:B------:R-:W-:-:S05]  /*0a40*/  IMAD.MOV.U32 R5, RZ, RZ, 0x780 ;  /* 0x00000780ff057424 */ /* 0x000fca00078e00ff */
[----:B--2---:R-:W-:-:S05]  /*0a50*/  LOP3.LUT R4, R4, 0x300, R5, 0xd8, !PT ;  /* 0x0000030004047812 */ /* 0x004fca00078ed805 */
[----:B------:R2:W-:Y:S02]  /*0a60*/  STS [UR16+0x8], R4 ;  /* 0x00000804ff007988 */ /* 0x0005e40008000810 */
.L_x_24:
[----:B------:R-:W-:Y:S05]  /*0a70*/  @P2 BRA `(.L_x_26) ;  /* 0x0000000000282947 */ /* 0x000fea0003800000 */
[----:B--23--:R-:W2:Y:S02]  /*0a80*/  LDS R4, [UR16+0x8] ;  /* 0x00000810ff047984 */ /* 0x00cea40008000800 */
[----:B--2---:R-:W-:-:S05]  /*0a90*/  LOP3.LUT R4, R4, 0x1800, RZ, 0xb8, !PT ;  /* 0x0000180004047812 */ /* 0x004fca00078eb8ff */
[----:B------:R3:W-:Y:S02]  /*0aa0*/  STS [UR16+0x8], R4 ;  /* 0x00000804ff007988 */ /* 0x0007e40008000810 */
.L_x_25:
[----:B------:R-:W-:Y:S05]  /*0ab0*/  @P2 BREAK B2 ;  /* 0x0000000000022942 */ /* 0x000fea0003800000 */
[----:B------:R-:W-:Y:S05]  /*0ac0*/  @P2 BRA `(.L_x_27) ;  /* 0x0000000000242947 */ /* 0x000fea0003800000 */
[----:B--23--:R-:W2:Y:S01]  /*0ad0*/  LDS R4, [UR16+0x8] ;  /* 0x00000810ff047984 */ /* 0x00cea20008000800 */
[----:B------:R-:W-:-:S05]  /*0ae0*/  IMAD.MOV.U32 R5, RZ, RZ, 0x6000 ;  /* 0x00006000ff057424 */ /* 0x000fca00078e00ff */
[----:B--2---:R-:W-:-:S04]  /*0af0*/  LOP3.LUT R4, R4, 0x6000, R5, 0xd8, !PT ;  /* 0x0000600004047812 */ /* 0x004fc800078ed805 */
[----:B------:R-:W-:-:S05]  /*0b00*/  LOP3.LUT R4, R4, 0x400000, RZ, 0xb8, !PT ;  /* 0x0040000004047812 */ /* 0x000fca00078eb8ff */
[----:B------:R4:W-:Y:S02]  /*0b10*/  STS [UR16+0x8], R4 ;  /* 0x00000804ff007988 */ /* 0x0009e40008000810 */
.L_x_26:
[----:B------:R-:W-:Y:S05]  /*0b20*/  BSYNC B2 ;  /* 0x0000000000027941 */ /* 0x000fea0003800000 */
.L_x_23:
[----:B--234-:R-:W2:Y:S02]  /*0b30*/  @!P2 LDS R4, [UR16+0x8] ;  /* 0x00000810ff04a984 */ /* 0x01cea40008000800 */
[----:B--2---:R-:W-:-:S05]  /*0b40*/  @!P2 LOP3.LUT R4, R4, 0x8000, RZ, 0xb8, !PT ;  /* 0x000080000404a812 */ /* 0x004fca00078eb8ff */
[----:B------:R4:W-:Y:S02]  /*0b50*/  @!P2 STS [UR16+0x8], R4 ;  /* 0x00000804ff00a988 */ /* 0x0009e40008000810 */
.L_x_27:
[----:B------:R-:W-:Y:S05]  /*0b60*/  BSYNC B3 ;  /* 0x0000000000037941 */ /* 0x000fea0003800000 */
.L_x_22:
[----:B------:R-:W-:Y:S05]  /*0b70*/  WARPSYNC.ALL ;  /* 0x0000000000007948 */ /* 0x000fea0003800000 */
[----:B------:R-:W-:-:S04]  /*0b80*/  UIADD3 UR21, UR5, 0x80, URZ ;  /* 0x0000008005157890 */ /* 0x000fc8000fffe03f */
[----:B------:R-:W-:-:S04]  /*0b90*/  UIADD3 UR20, UP0, UR21, UR22, URZ ;  /* 0x0000001615147290 */ /* 0x000fc8000ff1e03f */
[----:B------:R-:W-:Y:S01]  /*0ba0*/  ULEA.HI.X.SX32 UR21, UR21, UR23, 0x1, UP0 ;  /* 0x0000001715157291 */ /* 0x000fe200080f0e3f */
[----:B------:R-:W-:Y:S11]  /*0bb0*/  @P0 BRA `(.L_x_28) ;  /* 0x0000000000280947 */ /* 0x000ff60003800000 */
[----:B--234-:R-:W2:Y:S01]  /*0bc0*/  S2R R4, SR_LANEID ;  /* 0x0000000000047919 */ /* 0x01cea20000000000 */
[----:B------:R-:W-:Y:S05]  /*0bd0*/  WARPSYNC.ALL ;  /* 0x0000000000007948 */ /* 0x000fea0003800000 */
[----:B--2---:R-:W-:-:S05]  /*0be0*/  IMAD.SHL.U32 R9, R4, 0x4, RZ ;  /* 0x0000000404097824 */ /* 0x004fca00078e00ff */
[----:B------:R-:W2:Y:S01]  /*0bf0*/  LDS R7, [R9+UR16] ;  /* 0x0000001009077984 */ /* 0x000ea20008000800 */
[----:B------:R-:W-:-:S05]  /*0c00*/  IADD3 R4, P1, R9, UR20, RZ ;  /* 0x0000001409047c10 */ /* 0x000fca000ff3e0ff */
[----:B------:R-:W-:-:S05]  /*0c10*/  IMAD.X R5, RZ, RZ, UR21, P1 ;  /* 0x00000015ff057e24 */ /* 0x000fca00088e06ff */
[----:B--2---:R2:W3:Y:S01]  /*0c20*/  ATOMG.E.EXCH.STRONG.GPU PT, RZ, [R4], R7 ;  /* 0x0000000704ff73a8 */ /* 0x0044e200041ee100 */
[----:B------:R-:W-:-:S04]  /*0c30*/  DEPBAR {5,4,3,2,1,0} ;  /* 0x0000003f0000791a */ /* 0x000fc80000000000 */
[----:B------:R2:W-:Y:S01]  /*0c40*/  UTMACCTL.IV [UR20] ;  /* 0x00000000140079b9 */ /* 0x0005e20008000000 */
[----:B------:R-:W-:Y:S01]  /*0c50*/  NOP ;  /* 0x0000000000007918 */ /* 0x000fe20000000000 */
.L_x_28:
[----:B------:R-:W-:Y:S05]  /*0c60*/  @P0 BRA `(.L_x_29) ;  /* 0x00000000000c0947 */ /* 0x000fea0003800000 */
[----:B------:R0:W-:Y:S01]  /*0c70*/  UTMACMDFLUSH ;  /* 0x00000000000079b7 */ /* 0x0001e20000000000 */
[----:B------:R-:W-:Y:S05]  /*0c80*/  @P0 BRA `(.L_x_29) ;  /* 0x0000000000040947 */ /* 0x000fea0003800000 */
[----:B------:R-:W-:-:S04]  /*0c90*/  DEPBAR.LE SB0, 0x0 ;  /* 0x000080000000791a */ /* 0x000fc80000000000 */
.L_x_29:
[----:B------:R-:W-:Y:S05]  /*0ca0*/  WARPSYNC.ALL ;  /* 0x0000000000007948 */ /* 0x000fea0003800000 */
[----:B---3--:R-:W-:Y:S06]  /*0cb0*/  BAR.SYNC.DEFER_BLOCKING 0x0 ;  /* 0x0000000000007b1d */ /* 0x008fec0000010000 */
[----:B------:R-:W-:Y:S02]  /*0cc0*/  BSSY B3, `(.L_x_30) ;  /* 0x000000b000037945 */ /* 0x000fe40003800000 */
[----:B------:R-:W-:Y:S06]  /*0cd0*/  BAR.SYNC.DEFER_BLOCKING 0x0 ;  /* 0x0000000000007b1d */ /* 0x000fec0000010000 */
[----:B------:R3:W-:Y:S01]  /*0ce0*/  @!P0 STS [R11], RZ ;  /* 0x000000ff0b008388 */ /* 0x0007e20000000800 */
[----:B------:R-:W-:Y:S01]  /*0cf0*/  NOP ;  /* 0x0000000000007918 */ /* 0x000fe20000000000 */
[----:B------:R-:W-:Y:S05]  /*0d00*/  @P2 BRA `(.L_x_31) ;  /* 0x0000000000182947 */ /* 0x000fea0003800000 */
[----:B--2-4-:R-:W2:Y:S01]  /*0d10*/  LDS R4, [UR16+0x8] ;  /* 0x00000810ff047984 */ /* 0x014ea20008000800 */
[----:B---3-5:R-:W3:Y:S01]  /*0d20*/  LDC.64 R10, c[0x0][0x220] ;  /* 0x00008800ff0a7b82 */ /* 0x028ee20000000a00 */
[----:B------:R-:W-:Y:S02]  /*0d30*/  IMAD.MOV.U32 R5, RZ, RZ, 0x70 ;  /* 0x00000070ff057424 */ /* 0x000fe400078e00ff */
[----:B---3--:R3:W-:Y:S03]  /*0d40*/  STS.64 [UR16], R10 ;  /* 0x0000000aff007988 */ /* 0x0087e60008000a10 */
[----:B--2---:R-:W-:-:S05]  /*0d50*/  LOP3.LUT R4, R4, 0x10, R5, 0xd8, !PT ;  /* 0x0000001004047812 */ /* 0x004fca00078ed805 */
[----:B------:R3:W-:Y:S02]  /*0d60*/  STS [UR16+0x8], R4 ;  /* 0x00000804ff007988 */ /* 0x0007e40008000810 */
.L_x_31:
[----:B--2---:R-:W-:Y:S05]  /*0d70*/  BSYNC B3 ;  /* 0x0000000000037941 */ /* 0x004fea0003800000 */
.L_x_30:
[----:B------:R-:W-:Y:S04]  /*0d80*/  BSSY B4, `(.L_x_32) ;  /* 0x0000011000047945 */ /* 0x000fe80003800000 */
[----:B------:R-:W-:Y:S04]  /*0d90*/  BSSY B3, `(.L_x_33) ;  /* 0x000000e000037945 */ /* 0x000fe80003800000 */
[----:B------:R-:W-:Y:S05]  /*0da0*/  @P2 BRA `(.L_x_34) ;  /* 0x0000000000242947 */ /* 0x000fea0003800000 */
[----:B---34-:R-:W2:Y:S01]  /*0db0*/  LDS R4, [UR16+0x34] ;  /* 0x00003410ff047984 */ /* 0x018ea20008000800 */
[----:B------:R-:W-:-:S05]  /*0dc0*/  IMAD.MOV.U32 R5, RZ, RZ, 0x3f000000 ;  /* 0x3f000000ff057424 */ /* 0x000fca00078e00ff */
[----:B--2---:R-:W-:-:S05]  /*0dd0*/  LOP3.LUT R4, R4, 0xff000000, R5, 0xb8, !PT ;  /* 0xff00000004047812 */ /* 0x004fca00078eb805 */
[----:B------:R2:W-:Y:S01]  /*0de0*/  STS [UR16+0x34], R4 ;  /* 0x00003404ff007988 */ /* 0x0005e20008000810 */
[----:B------:R-:W-:Y:S05]  /*0df0*/  @P2 BRA `(.L_x_35) ;  /* 0x00000000001c2947 */ /* 0x000fea0003800000 */
[----:B--2---:R-:W2:Y:S01]  /*0e00*/  LDS R4, [UR16+0x38] ;  /* 0x00003810ff047984 */ /* 0x004ea20008000800 */
[----:B------:R-:W-:-:S05]  /*0e10*/  IMAD.MOV.U32 R5, RZ, RZ, 0x3f ;  /* 0x0000003fff057424 */ /* 0x000fca00078e00ff */
[----:B--2---:R-:W-:-:S05]  /*0e20*/  LOP3.LUT R4, R4, 0xff, R5, 0xb8, !PT ;  /* 0x000000ff04047812 */ /* 0x004fca00078eb805 */
[----:B------:R2:W-:Y:S02]  /*0e30*/  STS [UR16+0x38], R4 ;  /* 0x00003804ff007988 */ /* 0x0005e40008000810 */
.L_x_34:
[----:B------:R-:W-:Y:S05]  /*0e40*/  @P2 BREAK B3 ;  /* 0x0000000000032942 */ /* 0x000fea0003800000 */
[----:B------:R-:W-:Y:S05]  /*0e50*/  @P2 BRA `(.L_x_36) ;  /* 0x00000000000c2947 */ /* 0x000fea0003800000 */
[----:B------:R1:W-:Y:S02]  /*0e60*/  STS [UR16+0x20], R3 ;  /* 0x00002003ff007988 */ /* 0x0003e40008000810 */
.L_x_35:
[----:B------:R-:W-:Y:S05]  /*0e70*/  BSYNC B3 ;  /* 0x0000000000037941 */ /* 0x000fea0003800000 */
.L_x_33:
[----:B------:R1:W-:Y:S02]  /*0e80*/  @!P2 STS [UR16+0x24], R2 ;  /* 0x00002402ff00a988 */ /* 0x0003e40008000810 */
.L_x_36:
[----:B------:R-:W-:Y:S05]  /*0e90*/  BSYNC B4 ;  /* 0x0000000000047941 */ /* 0x000fea0003800000 */
.L_x_32:
[----:B------:R-:W-:Y:S05]  /*0ea0*/  WARPSYNC.ALL ;  /* 0x0000000000007948 */ /* 0x000fea0003800000 */
[----:B------:R-:W-:Y:S04]  /*0eb0*/  BSSY B4, `(.L_x_37) ;  /* 0x000000e000047945 */ /* 0x000fe80003800000 */
[----:B------:R-:W-:Y:S05]  /*0ec0*/  @P2 BRA `(.L_x_38) ;  /* 0x0000000000302947 */ /* 0x000fea0003800000 */
[----:B-1----:R-:W1:Y:S01]  /*0ed0*/  LDS R3, [UR16+0x34] ;  /* 0x00003410ff037984 */ /* 0x002e620008000800 */
[----:B--234-:R-:W2:Y:S03]  /*0ee0*/  LDC.64 R4, c[0x0][0x248] ;  /* 0x00009200ff047b82 */ /* 0x01cea60000000a00 */
        /* <DEDUP_REMOVED lines=10> */
.L_x_38:
[----:B------:R-:W-:Y:S05]  /*0f90*/  BSYNC B4 ;  /* 0x0000000000047941 */ /* 0x000fea0003800000 */
.L_x_37:
[----:B------:R-:W-:Y:S04]  /*0fa0*/  BSSY B4, `(.L_x_39) ;  /* 0x000001a000047945 */ /* 0x000fe80003800000 */
[----:B------:R-:W-:Y:S04]  /*0fb0*/  BSSY B5, `(.L_x_40) ;  /* 0x0000015000057945 */ /* 0x000fe80003800000 */
[----:B------:R-:W-:Y:S05]  /*0fc0*/  @P2 BRA `(.L_x_41) ;  /* 0x0000000000202947 */ /* 0x000fea0003800000 */
[----:B-12---:R-:W1:Y:S02]  /*0fd0*/  LDS R2, [UR16+0x34] ;  /* 0x00003410ff027984 */ /* 0x006e640008000800 */
[----:B-1----:R-:W-:-:S05]  /*0fe0*/  LOP3.LUT R2, R2, 0x38, RZ, 0xb8, !PT ;  /* 0x0000003802027812 */ /* 0x002fca00078eb8ff */
[----:B------:R1:W-:Y:S01]  /*0ff0*/  STS [UR16+0x34], R2 ;  /* 0x00003402ff007988 */ /* 0x0003e20008000810 */
[----:B------:R-:W-:Y:S05]  /*1000*/  @P2 BRA `(.L_x_42) ;  /* 0x0000000000202947 */ /* 0x000fea0003800000 */
[----:B-1----:R-:W1:Y:S01]  /*1010*/  LDS R2, [UR16+0x8] ;  /* 0x00000810ff027984 */ /* 0x002e620008000800 */
[----:B------:R-:W-:-:S05]  /*1020*/  IMAD.MOV.U32 R3, RZ, RZ, 0x780 ;  /* 0x00000780ff037424 */ /* 0x000fca00078e00ff */
[----:B-1----:R-:W-:-:S05]  /*1030*/  LOP3.LUT R2, R2, 0x300, R3, 0xd8, !PT ;  /* 0x0000030002027812 */ /* 0x002fca00078ed803 */
[----:B------:R1:W-:Y:S02]  /*1040*/  STS [UR16+0x8], R2 ;  /* 0x00000802ff007988 */ /* 0x0003e40008000810 */
.L_x_41:
[----:B------:R-:W-:Y:S05]  /*1050*/  @P2 BRA `(.L_x_43) ;  /* 0x0000000000282947 */ /* 0x000fea0003800000 */
[----:B-12---:R-:W1:Y:S02]  /*1060*/  LDS R2, [UR16+0x8] ;  /* 0x00000810ff027984 */ /* 0x006e640008000800 */
[----:B-1----:R-:W-:-:S05]  /*1070*/  LOP3.LUT R2, R2, 0x1800, RZ, 0xb8, !PT ;  /* 0x0000180002027812 */ /* 0x002fca00078eb8ff */
[----:B------:R2:W-:Y:S02]  /*1080*/  STS [UR16+0x8], R2 ;  /* 0x00000802ff007988 */ /* 0x0005e40008000810 */
.L_x_42:
[----:B------:R-:W-:Y:S05]  /*1090*/  @P2 BREAK B5 ;  /* 0x0000000000052942 */ /* 0x000fea0003800000 */
[----:B------:R-:W-:Y:S05]  /*10a0*/  @P2 BRA `(.L_x_44) ;  /* 0x0000000000242947 */ /* 0x000fea0003800000 */
[----:B-12---:R-:W1:Y:S01]  /*10b0*/  LDS R2, [UR16+0x8] ;  /* 0x00000810ff027984 */ /* 0x006e620008000800 */
[----:B------:R-:W-:-:S05]  /*10c0*/  IMAD.MOV.U32 R3, RZ, RZ, 0x6000 ;  /* 0x00006000ff037424 */ /* 0x000fca00078e00ff */
[----:B-1----:R-:W-:-:S04]  /*10d0*/  LOP3.LUT R2, R2, 0x6000, R3, 0xd8, !PT ;  /* 0x0000600002027812 */ /* 0x002fc800078ed803 */
[----:B------:R-:W-:-:S05]  /*10e0*/  LOP3.LUT R2, R2, 0x400000, RZ, 0xb8, !PT ;  /* 0x0040000002027812 */ /* 0x000fca00078eb8ff */
[----:B------:R1:W-:Y:S02]  /*10f0*/  STS [UR16+0x8], R2 ;  /* 0x00000802ff007988 */ /* 0x0003e40008000810 */
.L_x_43:
[----:B------:R-:W-:Y:S05]  /*1100*/  BSYNC B5 ;  /* 0x0000000000057941 */ /* 0x000fea0003800000 */
.L_x_40:
[----:B-12---:R-:W1:Y:S02]  /*1110*/  @!P2 LDS R2, [UR16+0x8] ;  /* 0x00000810ff02a984 */ /* 0x006e640008000800 */
[----:B-1----:R-:W-:-:S05]  /*1120*/  @!P2 LOP3.LUT R2, R2, 0x8000, RZ, 0xb8, !PT ;  /* 0x000080000202a812 */ /* 0x002fca00078eb8ff */
[----:B------:R1:W-:Y:S02]  /*1130*/  @!P2 STS [UR16+0x8], R2 ;  /* 0x00000802ff00a988 */ /* 0x0003e40008000810 */
.L_x_44:
[----:B------:R-:W-:Y:S05]  /*1140*/  BSYNC B4 ;  /* 0x0000000000047941 */ /* 0x000fea0003800000 */
.L_x_39:
[----:B------:R-:W-:Y:S05]  /*1150*/  WARPSYNC.ALL ;  /* 0x0000000000007948 */ /* 0x000fea0003800000 */
[----:B------:R-:W-:Y:S01]  /*1160*/  UIADD3 UR5, UR5, 0x100, URZ ;  /* 0x0000010005057890 */ /* 0x000fe2000fffe03f */
[----:B------:R-:W-:Y:S01]  /*1170*/  ISETP.GE.AND P1, PT, R8, 0x1, PT ;  /* 0x000000010800780c */ /* 0x000fe20003f26270 */
[----:B------:R-:W-:Y:S01]  /*1180*/  IMAD.MOV.U32 R24, RZ, RZ, RZ ;  /* 0x000000ffff187224 */ /* 0x000fe200078e00ff */
[----:B------:R-:W-:Y:S01]  /*1190*/  SHF.R.U32.HI R7, RZ, 0x5, R0 ;  /* 0x00000005ff077819 */ /* 0x000fe20000011600 */
[----:B------:R-:W-:-:S04]  /*11a0*/  UIADD3 UR22, UP0, UR5, UR22, URZ ;  /* 0x0000001605167290 */ /* 0x000fc8000ff1e03f */
[----:B------:R-:W-:Y:S01]  /*11b0*/  ULEA.HI.X.SX32 UR23, UR5, UR23, 0x1, UP0 ;  /* 0x0000001705177291 */ /* 0x000fe200080f0e3f */
[----:B------:R-:W-:Y:S11]  /*11c0*/  @P0 BRA `(.L_x_45) ;  /* 0x0000000000280947 */ /* 0x000ff60003800000 */
[----:B-12---:R-:W3:Y:S01]  /*11d0*/  S2R R2, SR_LANEID ;  /* 0x0000000000027919 */ /* 0x006ee20000000000 */
[----:B------:R-:W-:Y:S05]  /*11e0*/  WARPSYNC.ALL ;  /* 0x0000000000007948 */ /* 0x000fea0003800000 */
[----:B---34-:R-:W-:-:S05]  /*11f0*/  IMAD.SHL.U32 R4, R2, 0x4, RZ ;  /* 0x0000000402047824 */ /* 0x018fca00078e00ff */
[----:B------:R-:W1:Y:S01]  /*1200*/  LDS R5, [R4+UR16] ;  /* 0x0000001004057984 */ /* 0x000e620008000800 */
[----:B------:R-:W-:-:S05]  /*1210*/  IADD3 R2, P3, R4, UR22, RZ ;  /* 0x0000001604027c10 */ /* 0x000fca000ff7e0ff */
[----:B------:R-:W-:-:S05]  /*1220*/  IMAD.X R3, RZ, RZ, UR23, P3 ;  /* 0x00000017ff037e24 */ /* 0x000fca00098e06ff */
[----:B-1----:R1:W2:Y:S01]  /*1230*/  ATOMG.E.EXCH.STRONG.GPU PT, RZ, [R2], R5 ;  /* 0x0000000502ff73a8 */ /* 0x0022a200041ee100 */
[----:B------:R-:W-:-:S04]  /*1240*/  DEPBAR {5,4,3,2,1,0} ;  /* 0x0000003f0000791a */ /* 0x000fc80000000000 */
[----:B------:R1:W-:Y:S01]  /*1250*/  UTMACCTL.IV [UR22] ;  /* 0x00000000160079b9 */ /* 0x0003e20008000000 */
[----:B------:R-:W-:Y:S01]  /*1260*/  NOP ;  /* 0x0000000000007918 */ /* 0x000fe20000000000 */
.L_x_45:
[----:B------:R-:W-:Y:S05]  /*1270*/  @P0 BRA `(.L_x_46) ;  /* 0x00000000000c0947 */ /* 0x000fea0003800000 */
[----:B------:R0:W-:Y:S01]  /*1280*/  UTMACMDFLUSH ;  /* 0x00000000000079b7 */ /* 0x0001e20000000000 */
[----:B------:R-:W-:Y:S05]  /*1290*/  @P0 BRA `(.L_x_46) ;  /* 0x0000000000040947 */ /* 0x000fea0003800000 */
[----:B------:R-:W-:-:S04]  /*12a0*/  DEPBAR.LE SB0, 0x0 ;  /* 0x000080000000791a */ /* 0x000fc80000000000 */
.L_x_46:
[----:B------:R-:W-:Y:S05]  /*12b0*/  WARPSYNC.ALL ;  /* 0x0000000000007948 */ /* 0x000fea0003800000 */
[----:B--2---:R-:W-:Y:S01]  /*12c0*/  BAR.SYNC.DEFER_BLOCKING 0x0 ;  /* 0x0000000000007b1d */ /* 0x004fe20000010000 */
[----:B------:R-:W-:Y:S01]  /*12d0*/  R2UR UR17, R7 ;  /* 0x00000000071172ca */ /* 0x000fe200000e0000 */
[----:B------:R-:W-:Y:S01]  /*12e0*/  USHF.L.U32 UR27, UR32, 0x7, URZ ;  /* 0x00000007201b7899 */ /* 0x000fe2000800063f */
[----:B------:R-:W-:Y:S01]  /*12f0*/  IMAD.MOV.U32 R25, RZ, RZ, RZ ;  /* 0x000000ffff197224 */ /* 0x000fe200078e00ff */
[----:B------:R-:W-:Y:S02]  /*1300*/  CS2R R26, SRZ ;  /* 0x00000000001a7805 */ /* 0x000fe4000001ff00 */
[----:B------:R-:W-:Y:S01]  /*1310*/  CS2R R28, SRZ ;  /* 0x00000000001c7805 */ /* 0x000fe2000001ff00 */
[----:B------:R-:W-:Y:S01]  /*1320*/  VOTEU.ALL UP0, P2 ;  /* 0x00000000003f7886 */ /* 0x000fe20001000000 */
[----:B------:R-:W-:Y:S01]  /*1330*/  UMOV UR6, 0x1 ;  /* 0x0000000100067882 */ /* 0x000fe20000000000 */
[----:B------:R-:W-:Y:S01]  /*1340*/  VOTEU.ALL UP1, P2 ;  /* 0x00000000003f7886 */ /* 0x000fe20001020000 */
[----:B------:R-:W-:Y:S01]  /*1350*/  VOTEU.ALL UP2, P2 ;  /* 0x00000000003f7886 */ /* 0x000fe20001040000 */
[----:B------:R-:W-:Y:S01]  /*1360*/  VOTEU.ALL UP3, P2 ;  /* 0x00000000003f7886 */ /* 0x000fe20001060000 */
[----:B------:R-:W-:-:S04]  /*1370*/  @!UP0 UIADD3 UR8, -UR6, 0x100000, URZ ;  /* 0x0010000006088890 */ /* 0x000fc8000fffe13f */
[----:B------:R-:W-:Y:S02]  /*1380*/  @!UP0 USHF.L.U32 UR9, UR8, 0xb, URZ ;  /* 0x0000000b08098899 */ /* 0x000fe4000800063f */
[----:B------:R-:W-:Y:S01]  /*1390*/  @!UP0 USHF.L.U32 UR8, UR8, 0x1, URZ ;  /* 0x0000000108088899 */ /* 0x000fe2000800063f */
[----:B------:R-:W-:Y:S01]  /*13a0*/  CS2R R30, SRZ ;  /* 0x00000000001e7805 */ /* 0x000fe2000001ff00 */
        /* <DEDUP_REMOVED lines=12> */
[----:B------:R-:W-:Y:S01]  /*1470*/  VOTEU.ALL UP0, P2 ;  /* 0x00000000003f7886 */ /* 0x000fe20001000000 */
[----:B------:R-:W-:Y:S02]  /*1480*/  CS2R R38, SRZ ;  /* 0x0000000000267805 */ /* 0x000fe4000001ff00 */
[----:B------:R-:W-:Y:S02]  /*1490*/  CS2R R40, SRZ ;  /* 0x0000000000287805 */ /* 0x000fe4000001ff00 */
[----:B------:R-:W-:Y:S02]  /*14a0*/  CS2R R42, SRZ ;  /* 0x00000000002a7805 */ /* 0x000fe4000001ff00 */
[----:B------:R-:W-:Y:S01]  /*14b0*/  CS2R R44, SRZ ;  /* 0x00000000002c7805 */ /* 0x000fe2000001ff00 */
[----:B------:R-:W2:Y:S02]  /*14c0*/  FENCE.VIEW.ASYNC.S ;  /* 0x00000000000073c6 */ /* 0x000ea40000000000 */
[----:B--2---:R-:W2:Y:S02]  /*14d0*/  @!UP0 SYNCS.EXCH.64 URZ, [UR16+0x30000], UR8 ;  /* 0x03000008103f85b2 */ /* 0x004ea40008000100 */
[----:B--2---:R-:W-:Y:S01]  /*14e0*/  BAR.SYNC.DEFER_BLOCKING 0x0 ;  /* 0x0000000000007b1d */ /* 0x004fe20000010000 */
[----:B------:R-:W-:-:S02]  /*14f0*/  CS2R R46, SRZ ;  /* 0x00000000002e7805 */ /* 0x000fc4000001ff00 */
[----:B------:R-:W-:Y:S02]  /*1500*/  CS2R R48, SRZ ;  /* 0x0000000000307805 */ /* 0x000fe4000001ff00 */
[----:B------:R-:W-:Y:S02]  /*1510*/  CS2R R50, SRZ ;  /* 0x0000000000327805 */ /* 0x000fe4000001ff00 */
[----:B------:R-:W-:Y:S02]  /*1520*/  CS2R R52, SRZ ;  /* 0x0000000000347805 */ /* 0x000fe4000001ff00 */
[----:B------:R-:W-:Y:S01]  /*1530*/  CS2R R54, SRZ ;  /* 0x0000000000367805 */ /* 0x000fe2000001ff00 */
[----:B------:R2:W4:Y:S02]  /*1540*/  @!UP1 SYNCS.EXCH.64 URZ, [UR16+0x30008], UR10 ;  /* 0x0300080a103f95b2 */ /* 0x0005240008000100 */
[----:B----4-:R-:W-:Y:S01]  /*1550*/  BAR.SYNC.DEFER_BLOCKING 0x0 ;  /* 0x0000000000007b1d */ /* 0x010fe20000010000 */
[----:B--2---:R-:W-:-:S05]  /*1560*/  USHF.L.U32 UR11, UR33, 0x6, URZ ;  /* 0x00000006210b7899 */ /* 0x004fca000800063f */
[----:B------:R2:W4:Y:S02]  /*1570*/  @!UP2 SYNCS.EXCH.64 URZ, [UR16+0x30010], UR12 ;  /* 0x0300100c103fa5b2 */ /* 0x0005240008000100 */
[----:B----4-:R-:W-:Y:S06]  /*1580*/  BAR.SYNC.DEFER_BLOCKING 0x0 ;  /* 0x0000000000007b1d */ /* 0x010fec0000010000 */
[----:B------:R2:W4:Y:S01]  /*1590*/  @!UP3 SYNCS.EXCH.64 URZ, [UR16+0x30018], UR6 ;  /* 0x03001806103fb5b2 */ /* 0x0005220008000100 */
[----:B------:R-:W-:Y:S05]  /*15a0*/  @!P1 BRA `(.L_x_47) ;  /* 0x0000000400909947 */ /* 0x000fea0003800000 */
[----:B------:R-:W-:Y:S02]  /*15b0*/  CS2R R24, SRZ ;  /* 0x0000000000187805 */ /* 0x000fe4000001ff00 */
[----:B------:R-:W-:Y:S02]  /*15c0*/  CS2R R26, SRZ ;  /* 0x00000000001a7805 */ /* 0x000fe4000001ff00 */
[----:B------:R-:W-:Y:S02]  /*15d0*/  CS2R R28, SRZ ;  /* 0x00000000001c7805 */ /* 0x000fe4000001ff00 */
[----:B------:R-:W-:Y:S02]  /*15e0*/  CS2R R30, SRZ ;  /* 0x00000000001e7805 */ /* 0x000fe4000001ff00 */
[----:B------:R-:W-:Y:S02]  /*15f0*/  CS2R R32, SRZ ;  /* 0x0000000000207805 */ /* 0x000fe4000001ff00 */
[----:B------:R-:W-:-:S02]  /*1600*/  CS2R R34, SRZ ;  /* 0x0000000000227805 */ /* 0x000fc4000001ff00 */
        /* <DEDUP_REMOVED lines=9> */
[----:B------:R-:W-:Y:S01]  /*16a0*/  CS2R R54, SRZ ;  /* 0x0000000000367805 */ /* 0x000fe2000001ff00 */
[----:B------:R-:W-:Y:S01]  /*16b0*/  UMOV UR5, URZ ;  /* 0x0000003f00057c82 */ /* 0x000fe20008000000 */
[----:B--2---:R-:W-:-:S05]  /*16c0*/  UMOV UR6, URZ ;  /* 0x0000003f00067c82 */ /* 0x004fca0008000000 */
.L_x_49:
[----:B----4-:R-:W-:Y:S01]  /*16d0*/  BAR.SYNC.DEFER_BLOCKING 0x0 ;  /* 0x0000000000007b1d */ /* 0x010fe20000010000 */
[----:B------:R-:W-:Y:S01]  /*16e0*/  ULEA UR30, UR5, UR16, 0x3 ;  /* 0x00000010051e7291 */ /* 0x000fe2000f8e183f */
[----:B-1----:R-:W-:Y:S01]  /*16f0*/  @!P2 IMAD.MOV.U32 R2, RZ, RZ, 0xc000 ;  /* 0x0000c000ff02a424 */ /* 0x002fe200078e00ff */
[----:B------:R-:W-:Y:S01]  /*1700*/  ELECT P0, URZ, PT ;  /* 0x00000000003f782f */ /* 0x000fe20003800000 */
[----:B------:R-:W-:-:S03]  /*1710*/  ULEA UR7, UR5, UR16, 0xe ;  /* 0x0000001005077291 */ /* 0x000fc6000f8e703f */
[----:B------:R-:W-:Y:S01]  /*1720*/  ISETP.LT.U32.AND P0, PT, R6, 0x40, P0 ;  /* 0x000000400600780c */ /* 0x000fe20000701070 */
[----:B------:R-:W-:Y:S02]  /*1730*/  ULOP3.LUT UR8, UR17, 0x1, URZ, 0xc0, !UPT ;  /* 0x0000000111087892 */ /* 0x000fe4000f8ec03f */
[----:B------:R-:W-:Y:S02]  /*1740*/  ULEA UR29, UR5, UR16, 0xf ;  /* 0x00000010051d7291 */ /* 0x000fe4000f8e783f */
[----:B------:R-:W-:Y:S02]  /*1750*/  UIADD3 UR28, UR7, 0x20000, URZ ;  /* 0x00020000071c7890 */ /* 0x000fe4000fffe03f */
[----:B------:R-:W-:Y:S02]  /*1760*/  ULEA UR10, UR8, UR6, 0x6 ;  /* 0x00000006080a7291 */ /* 0x000fe4000f8e303f */
[----:B------:R-:W-:Y:S02]  /*1770*/  ULEA UR24, UR8, UR29, 0xe ;  /* 0x0000001d08187291 */ /* 0x000fe4000f8e703f */
[----:B------:R-:W-:-:S02]  /*1780*/  ULEA UR8, UR8, UR28, 0xd ;  /* 0x0000001c08087291 */ /* 0x000fc4000f8e683f */
[----:B------:R-:W-:Y:S01]  /*1790*/  VOTEU.ANY UP0, P0 ;  /* 0x00000000003f7886 */ /* 0x000fe20000000100 */
[----:B------:R-:W-:Y:S01]  /*17a0*/  VOTEU.ANY UP2, P0 ;  /* 0x00000000003f7886 */ /* 0x000fe20000040100 */
[----:B------:R-:W-:Y:S01]  /*17b0*/  ELECT P1, URZ, PT ;  /* 0x00000000003f782f */ /* 0x000fe20003820000 */
[----:B------:R1:W-:Y:S02]  /*17c0*/  @!P2 SYNCS.ARRIVE.TRANS64 RZ, [UR30+0x30000], R2 ;  /* 0x03000002ffffa9a7 */ /* 0x0003e4000800001e */
[----:B------:R-:W-:Y:S01]  /*17d0*/  @UP0 UIADD3 UR9, UR30, 0x30000, URZ ;  /* 0x000300001e090890 */ /* 0x000fe2000fffe03f */
[----:B------:R-:W-:Y:S01]  /*17e0*/  BAR.SYNC.DEFER_BLOCKING 0x0 ;  /* 0x0000000000007b1d */ /* 0x000fe20000010000 */
[----:B------:R-:W-:-:S05]  /*17f0*/  ISETP.LT.U32.AND P1, PT, R6, 0x40, P1 ;  /* 0x000000400600780c */ /* 0x000fca0000f21070 */
[----:B------:R-:W-:Y:S01]  /*1800*/  @UP0 UMOV UR12, UR18 ;  /* 0x00000012000c0c82 */ /* 0x000fe20008000000 */
[----:B------:R-:W-:Y:S01]  /*1810*/  @UP0 UMOV UR13, UR19 ;  /* 0x00000013000d0c82 */ /* 0x000fe20008000000 */
[----:B------:R-:W-:Y:S01]  /*1820*/  UMOV UR26, UR10 ;  /* 0x0000000a001a7c82 */ /* 0x000fe20008000000 */
[----:B-1----:R-:W-:-:S05]  /*1830*/  IMAD.U32 R2, RZ, RZ, UR4 ;  /* 0x00000004ff027e24 */ /* 0x002fca000f8e00ff */
[----:B------:R-:W-:Y:S01]  /*1840*/  VOTEU.ANY UP1, P1 ;  /* 0x00000000003f7886 */ /* 0x000fe20000820100 */
[----:B------:R-:W-:Y:S01]  /*1850*/  VOTEU.ANY UP3, P1 ;  /* 0x00000000003f7886 */ /* 0x000fe20000860100 */
[----:B------:R-:W-:-:S03]  /*1860*/  SHF.L.U32 R2, R2, 0x1f, RZ ;  /* 0x0000001f02027819 */ /* 0x000fc600000006ff */
[----:B------:R-:W-:Y:S01]  /*1870*/  @UP1 UIADD3 UR25, UR30, 0x30000, URZ ;  /* 0x000300001e191890 */ /* 0x000fe2000fffe03f */
[----:B------:R-:W-:Y:S01]  /*1880*/  @UP1 UMOV UR14, UR20 ;  /* 0x00000014000e1c82 */ /* 0x000fe20008000000 */
[----:B------:R-:W-:Y:S01]  /*1890*/  @UP1 UMOV UR15, UR21 ;  /* 0x00000015000f1c82 */ /* 0x000fe20008000000 */
[----:B------:R1:W-:Y:S01]  /*18a0*/  @UP2 UTMALDG.2D [UR8], [UR12] ;  /* 0x000000080c0025b4 */ /* 0x0003e20008008000 */
[----:B------:R2:W-:Y:S06]  /*18b0*/  MEMBAR.ALL.CTA ;  /* 0x0000000000007992 */ /* 0x0005ec0000008000 */
[----:B--2---:R-:W2:Y:S02]  /*18c0*/  FENCE.VIEW.ASYNC.S ;  /* 0x00000000000073c6 */ /* 0x004ea40000000000 */
[----:B--2---:R-:W-:Y:S06]  /*18d0*/  BAR.SYNC.DEFER_BLOCKING 0x0 ;  /* 0x0000000000007b1d */ /* 0x004fec0000010000 */
[----:B------:R1:W-:Y:S02]  /*18e0*/  @UP3 UTMALDG.2D [UR24], [UR14] ;  /* 0x000000180e0035b4 */ /* 0x0003e40008008000 */
[----:B------:R-:W-:Y:S06]  /*18f0*/  BAR.SYNC.DEFER_BLOCKING 0x0 ;  /* 0x0000000000007b1d */ /* 0x000fec0000010000 */
[----:B------:R-:W2:Y:S02]  /*1900*/  SYNCS.PHASECHK.TRANS64.TRYWAIT P0, [UR30+0x30000], R2 ;  /* 0x03000002ff0075a7 */ /* 0x000ea4000800015e */
[----:B-12---:R-:W-:Y:S05]  /*1910*/  @!P0 BRA `(.L_x_48) ;  /* 0x0000000400ac8947 */ /* 0x006fea0003800000 */
.L_x_50:
[----:B------:R-:W-:Y:S01]  /*1920*/  USHF.L.U32 UR7, UR17, 0x7, URZ ;  /* 0x0000000711077899 */ /* 0x000fe2000800063f */
[----:B------:R-:W-:Y:S02]  /*1930*/  WARPGROUP.DEPBAR.LE gsb0, 0x0 ;  /* 0x00008000000079c5 */ /* 0x000fe40000010000 */
[----:B------:R-:W-:Y:S01]  /*1940*/  USHF.R.U32.HI UR12, URZ, 0x4, UR28 ;  /* 0x000000043f0c7899 */ /* 0x000fe2000801161c */
[----:B------:R-:W-:Y:S01]  /*1950*/  WARPGROUP.ARRIVE ;  /* 0x00000000000079c5 */ /* 0x000fe20000000000 */
[----:B------:R-:W-:Y:S01]  /*1960*/  ULOP3.LUT UR7, UR7, 0x200, URZ, 0xc0, !UPT ;  /* 0x0000020007077892 */ /* 0x000fe2000f8ec03f */
[----:B------:R-:W1:Y:S01]  /*1970*/  LDC R2, c[0x0][0x230] ;  /* 0x00008c00ff027b82 */ /* 0x000e620000000800 */
[----:B------:R-:W-:Y:S02]  /*1980*/  USGXT.U32 UR12, UR12, 0xe ;  /* 0x0000000e0c0c789a */ /* 0x000fe40008000000 */
[----:B------:R-:W-:Y:S01]  /*1990*/  ULEA.HI UR7, UR29, UR7, URZ, 0x1c ;  /* 0x000000071d077291 */ /* 0x000fe2000f8fe03f */
[----:B------:R-:W-:Y:S01]  /*19a0*/  UMOV UR13, 0x40000040 ;  /* 0x40000040000d7882 */ /* 0x000fe20000000000 */
[----:B------:R-:W-:-:S02]  /*19b0*/  UMOV UR15, 0x40000040 ;  /* 0x40000040000f7882 */ /* 0x000fc40000000000 */
[----:B------:R-:W-:Y:S01]  /*19c0*/  ULOP3.LUT UR14, UR7, 0x3fff, URZ, 0xc0, !UPT ;  /* 0x00003fff070e7892 */ /* 0x000fe2000f8ec03f */
[----:B------:R-:W-:Y:S02]  /*19d0*/  UMOV UR8, URZ ;  /* 0x0000003f00087c82 */ /* 0x000fe40008000000 */
[----:B------:R-:W-:Y:S01]  /*19e0*/  UMOV UR7, URZ ;  /* 0x0000003f00077c82 */ /* 0x000fe20008000000 */
[----:B------:R-:W-:Y:S02]  /*19f0*/  UIADD3 UR6, UR6, 0x80, URZ ;  /* 0x0000008006067890 */ /* 0x000fe4000fffe03f */
[----:B------:R-:W-:-:S03]  /*1a00*/  UIADD3 UR5, UR5, 0x1, URZ ;  /* 0x0000000105057890 */ /* 0x000fc6000fffe03f */
[----:B------:R-:W-:Y:S01]  /*1a10*/  HGMMA.64x64x16.F32 R24, gdesc[UR12], R24 ;  /* 0x00e000000c1879f0 */ /* 0x000fe20008700818 */
[----:B------:R-:W-:Y:S02]  /*1a20*/  UIADD3 UR12, UP0, UR12, 0x2, URZ ;  /* 0x000000020c0c7890 */ /* 0x000fe4000ff1e03f */
[----:B------:R-:W-:Y:S02]  /*1a30*/  UIADD3 UR14, UP1, UR14, 0x2, URZ ;  /* 0x000000020e0e7890 */ /* 0x000fe4000ff3e03f */
[----:B------:R-:W-:Y:S02]  /*1a40*/  UIADD3.X UR13, UR7, 0x40000040, URZ, UP0, !UPT ;  /* 0x40000040070d7890 */ /* 0x000fe400087fe43f */
[----:B------:R-:W-:Y:S01]  /*1a50*/  UIADD3.X UR15, UR8, 0x40000040, URZ, UP1, !UPT ;  /* 0x40000040080f7890 */ /* 0x000fe20008ffe43f */
[----:B-1----:R-:W-:Y:S01]  /*1a60*/  ISETP.LE.AND P0, PT, R2, UR6, PT ;  /* 0x0000000602007c0c */ /* 0x002fe2000bf03270 */
[----:B------:R-:W-:Y:S02]  /*1a70*/  UIADD3.64 UR28, UR12, 0x2, URZ ;  /* 0x000000020c1c7897 */ /* 0x000fe4000fffe03f */
[----:B------:R-:W-:-:S02]  /*1a80*/  UIADD3.64 UR30, UR14, 0x2, URZ ;  /* 0x000000020e1e7897 */ /* 0x000fc4000fffe03f */
[----:B------:R-:W-:-:S04]  /*1a90*/  UISETP.NE.U32.AND UP0, UPT, UR5, 0x4, UPT ;  /* 0x000000040500788c */ /* 0x000fc8000bf05070 */
[----:B------:R-:W-:Y:S02]  /*1aa0*/  USEL UR7, URZ, 0x1, UP0 ;  /* 0x000000013f077887 */ /* 0x000fe40008000000 */
[----:B------:R-:W-:Y:S02]  /*1ab0*/  USEL UR5, UR5, URZ, UP0 ;  /* 0x0000003f05057287 */ /* 0x000fe40008000000 */
[----:B------:R-:W-:Y:S01]  /*1ac0*/  ULOP3.LUT UR4, UR4, UR7, URZ, 0x3c, !UPT ;  /* 0x0000000704047292 */ /* 0x000fe2000f8e3c3f */
[----:B------:R-:W-:Y:S04]  /*1ad0*/  HGMMA.64x64x16.F32 R24, gdesc[UR12], R24 ;  /* 0x00e000000c1879f0 */ /* 0x000fe80008700818 */
[----:B------:R-:W-:Y:S01]  /*1ae0*/  HGMMA.64x64x16.F32 R24, gdesc[UR28], R24 ;  /* 0x00e000001c1879f0 */ /* 0x000fe20008700818 */
[----:B------:R-:W-:-:S02]  /*1af0*/  UIADD3.64 UR28, UR12, 0x4, URZ ;  /* 0x000000040c1c7897 */ /* 0x000fc4000fffe03f */
[----:B------:R-:W-:-:S09]  /*1b00*/  UIADD3.64 UR30, UR14, 0x4, URZ ;  /* 0x000000040e1e7897 */ /* 0x000fd2000fffe03f */
[----:B------:R-:W-:Y:S01]  /*1b10*/  HGMMA.64x64x16.F32 R24, gdesc[UR28], R24 ;  /* 0x00e000001c1879f0 */ /* 0x000fe20008700818 */
[----:B------:R-:W-:Y:S02]  /*1b20*/  UIADD3.64 UR28, UR12, 0x1fe, URZ ;  /* 0x000001fe0c1c7897 */ /* 0x000fe4000fffe03f */
[----:B------:R-:W-:-:S09]  /*1b30*/  UIADD3.64 UR30, UR14, 0x3fe, URZ ;  /* 0x000003fe0e1e7897 */ /* 0x000fd2000fffe03f */
[----:B------:R-:W-:Y:S01]  /*1b40*/  HGMMA.64x64x16.F32 R24, gdesc[UR28], R24 ;  /* 0x00e000001c1879f0 */ /* 0x000fe20008700818 */
[----:B------:R-:W-:Y:S02]  /*1b50*/  UIADD3.64 UR28, UR12, 0x200, URZ ;  /* 0x000002000c1c7897 */ /* 0x000fe4000fffe03f */
[----:B------:R-:W-:-:S09]  /*1b60*/  UIADD3.64 UR30, UR14, 0x400, URZ ;  /* 0x000004000e1e7897 */ /* 0x000fd2000fffe03f */
[----:B------:R-:W-:Y:S01]  /*1b70*/  HGMMA.64x64x16.F32 R24, gdesc[UR28], R24 ;  /* 0x00e000001c1879f0 */ /* 0x000fe20008700818 */
[----:B------:R-:W-:Y:S02]  /*1b80*/  UIADD3.64 UR28, UR12, 0x202, URZ ;  /* 0x000002020c1c7897 */ /* 0x000fe4000fffe03f */
[----:B------:R-:W-:Y:S02]  /*1b90*/  UIADD3.64 UR30, UR14, 0x402, URZ ;  /* 0x000004020e1e7897 */ /* 0x000fe4000fffe03f */
[----:B------:R-:W-:Y:S02]  /*1ba0*/  UIADD3.64 UR12, UR12, 0x204, URZ ;  /* 0x000002040c0c7897 */ /* 0x000fe4000fffe03f */
[----:B------:R-:W-:-:S05]  /*1bb0*/  UIADD3.64 UR14, UR14, 0x404, URZ ;  /* 0x000004040e0e7897 */ /* 0x000fca000fffe03f */
[----:B------:R-:W-:Y:S04]  /*1bc0*/  HGMMA.64x64x16.F32 R24, gdesc[UR28], R24 ;  /* 0x00e000001c1879f0 */ /* 0x000fe80008700818 */
[----:B------:R-:W-:Y:S01]  /*1bd0*/  HGMMA.64x64x16.F32 R24, gdesc[UR12], R24, gsb0 ;  /* 0x00e000000c1879f0 */ /* 0x000fe20008000818 */
[----:B------:R-:W-:Y:S05]  /*1be0*/  @!P0 BRA `(.L_x_49) ;  /* 0xfffffff800b88947 */ /* 0x000fea000383ffff */
.L_x_47:
[----:B------:R-:W-:Y:S02]  /*1bf0*/  WARPGROUP.DEPBAR.LE gsb0, 0x0 ;  /* 0x00008000000079c5 */ /* 0x000fe40000010000 */
[----:B----4-:R-:W-:Y:S01]  /*1c00*/  BAR.SYNC.DEFER_BLOCKING 0x0 ;  /* 0x0000000000007b1d */ /* 0x010fe20000010000 */
[C---:B-1----:R-:W-:Y:S01]  /*1c10*/  IMAD.SHL.U32 R2, R0.reuse, 0x80, RZ ;  /* 0x0000008000027824 */ /* 0x042fe200078e00ff */
[----:B------:R-:W-:Y:S01]  /*1c20*/  F2FP.F16.F32.PACK_AB R24, R25, R24 ;  /* 0x000000181918723e */ /* 0x000fe200000000ff */
[----:B------:R-:W-:Y:S01]  /*1c30*/  IMAD.SHL.U32 R3, R0, 0x40, RZ ;  /* 0x0000004000037824 */ /* 0x000fe200078e00ff */
[----:B------:R-:W-:Y:S02]  /*1c40*/  F2FP.F16.F32.PACK_AB R25, R27, R26 ;  /* 0x0000001a1b19723e */ /* 0x000fe400000000ff */
[----:B------:R-:W-:Y:S02]  /*1c50*/  ELECT P0, URZ, PT ;  /* 0x00000000003f782f */ /* 0x000fe40003800000 */
[----:B------:R-:W-:Y:S01]  /*1c60*/  LOP3.LUT R2, R2, 0x780, RZ, 0xc0, !PT ;  /* 0x0000078002027812 */ /* 0x000fe200078ec0ff */
[----:B------:R-:W-:Y:S01]  /*1c70*/  ULOP3.LUT UR8, UR17, 0x1, URZ, 0xc0, !UPT ;  /* 0x0000000111087892 */ /* 0x000fe2000f8ec03f */
[----:B------:R-:W-:Y:S01]  /*1c80*/  F2FP.F16.F32.PACK_AB R32, R33, R32 ;  /* 0x000000202120723e */ /* 0x000fe200000000ff */
[----:B------:R-:W-:Y:S01]  /*1c90*/  UMOV UR10, UR11 ;  /* 0x0000000b000a7c82 */ /* 0x000fe20008000000 */
[----:B---3--:R-:W-:Y:S01]  /*1ca0*/  LOP3.LUT R4, R2, 0x3800, R3, 0xf8, !PT ;  /* 0x0000380002047812 */ /* 0x008fe200078ef803 */
[----:B------:R-:W-:Y:S01]  /*1cb0*/  IMAD.SHL.U32 R2, R0, 0x10, RZ ;  /* 0x0000001000027824 */ /* 0x000fe200078e00ff */
[----:B------:R-:W-:Y:S01]  /*1cc0*/  F2FP.F16.F32.PACK_AB R26, R29, R28 ;  /* 0x0000001c1d1a723e */ /* 0x000fe200000000ff */
[----:B------:R-:W-:Y:S01]  /*1cd0*/  ULEA UR9, UR8, UR27, 0x6 ;  /* 0x0000001b08097291 */ /* 0x000fe2000f8e303f */
[----:B------:R-:W-:Y:S01]  /*1ce0*/  F2FP.F16.F32.PACK_AB R27, R31, R30 ;  /* 0x0000001e1f1b723e */ /* 0x000fe200000000ff */
[----:B------:R-:W-:Y:S01]  /*1cf0*/  ULEA UR8, UR8, UR16, 0xd ;  /* 0x0000001008087291 */ /* 0x000fe2000f8e683f */
[----:B------:R-:W-:-:S02]  /*1d00*/  LOP3.LUT R3, R2, 0x70, RZ, 0xc0, !PT ;  /* 0x0000007002037812 */ /* 0x000fc400078ec0ff */
[----:B------:R-:W-:Y:S02]  /*1d10*/  F2FP.F16.F32.PACK_AB R33, R35, R34 ;  /* 0x000000222321723e */ /* 0x000fe400000000ff */
[----:B------:R-:W-:Y:S02]  /*1d20*/  LOP3.LUT R3, R3, 0x10, R0, 0x78, !PT ;  /* 0x0000001003037812 */ /* 0x000fe400078e7800 */
[----:B------:R-:W-:Y:S01]  /*1d30*/  F2FP.F16.F32.PACK_AB R40, R41, R40 ;  /* 0x000000282928723e */ /* 0x000fe200000000ff */
[----:B------:R-:W1:Y:S02]  /*1d40*/  @!P2 SYNCS.CCTL.IV [UR16+0x30000] ;  /* 0x03000000ff00a9b1 */ /* 0x000e640008000010 */
[----:B-1----:R-:W-:Y:S01]  /*1d50*/  BAR.SYNC.DEFER_BLOCKING 0x0 ;  /* 0x0000000000007b1d */ /* 0x002fe20000010000 */
[----:B------:R-:W-:Y:S02]  /*1d60*/  LOP3.LUT R3, R4, R3, RZ, 0xfc, !PT ;  /* 0x0000000304037212 */ /* 0x000fe400078efcff */
[----:B------:R-:W-:-:S02]  /*1d70*/  F2FP.F16.F32.PACK_AB R34, R37, R36 ;  /* 0x000000242522723e */ /* 0x000fc400000000ff */
[C---:B------:R-:W-:Y:S01]  /*1d80*/  LOP3.LUT R2, R3.reuse, 0x20, RZ, 0x3c, !PT ;  /* 0x0000002003027812 */ /* 0x040fe200078e3cff */
[C---:B------:R-:W-:Y:S01]  /*1d90*/  VIADD R0, R3.reuse, UR16 ;  /* 0x0000001003007c36 */ /* 0x040fe20008000000 */
[C---:B------:R-:W-:Y:S02]  /*1da0*/  LOP3.LUT R4, R3.reuse, 0x40, RZ, 0x3c, !PT ;  /* 0x0000004003047812 */ /* 0x040fe400078e3cff */
[----:B------:R-:W-:Y:S01]  /*1db0*/  LOP3.LUT R3, R3, 0x60, RZ, 0x3c, !PT ;  /* 0x0000006003037812 */ /* 0x000fe200078e3cff */
[----:B------:R-:W-:Y:S01]  /*1dc0*/  VIADD R2, R2, UR16 ;  /* 0x0000001002027c36 */ /* 0x000fe20008000000 */
[----:B------:R-:W-:Y:S01]  /*1dd0*/  F2FP.F16.F32.PACK_AB R35, R39, R38 ;  /* 0x000000262723723e */ /* 0x000fe200000000ff */
[----:B------:R-:W-:Y:S01]  /*1de0*/  VIADD R4, R4, UR16 ;  /* 0x0000001004047c36 */ /* 0x000fe20008000000 */
[----:B------:R-:W-:Y:S01]  /*1df0*/  F2FP.F16.F32.PACK_AB R41, R43, R42 ;  /* 0x0000002a2b29723e */ /* 0x000fe200000000ff */
[----:B------:R-:W-:Y:S01]  /*1e00*/  VIADD R3, R3, UR16 ;  /* 0x0000001003037c36 */ /* 0x000fe20008000000 */
[----:B------:R-:W-:-:S02]  /*1e10*/  F2FP.F16.F32.PACK_AB R48, R49, R48 ;  /* 0x000000303130723e */ /* 0x000fc400000000ff */
[----:B------:R-:W-:Y:S02]  /*1e20*/  F2FP.F16.F32.PACK_AB R42, R45, R44 ;  /* 0x0000002c2d2a723e */ /* 0x000fe400000000ff */
[----:B------:R-:W-:Y:S02]  /*1e30*/  F2FP.F16.F32.PACK_AB R43, R47, R46 ;  /* 0x0000002e2f2b723e */ /* 0x000fe400000000ff */
[----:B------:R-:W-:Y:S02]  /*1e40*/  F2FP.F16.F32.PACK_AB R49, R51, R50 ;  /* 0x000000323331723e */ /* 0x000fe400000000ff */
[----:B------:R-:W-:Y:S01]  /*1e50*/  F2FP.F16.F32.PACK_AB R50, R53, R52 ;  /* 0x000000343532723e */ /* 0x000fe200000000ff */
[----:B------:R-:W1:Y:S02]  /*1e60*/  @!P2 SYNCS.CCTL.IV [UR16+0x30008] ;  /* 0x03000800ff00a9b1 */ /* 0x000e640008000010 */
[----:B-1----:R-:W-:Y:S01]  /*1e70*/  BAR.SYNC.DEFER_BLOCKING 0x0 ;  /* 0x0000000000007b1d */ /* 0x002fe20000010000 */
[----:B------:R-:W-:-:S02]  /*1e80*/  F2FP.F16.F32.PACK_AB R51, R55, R54 ;  /* 0x000000363733723e */ /* 0x000fc400000000ff */
[----:B------:R-:W-:-:S13]  /*1e90*/  ISETP.LT.U32.AND P0, PT, R6, 0x40, P0 ;  /* 0x000000400600780c */ /* 0x000fda0000701070 */
[----:B------:R-:W-:Y:S01]  /*1ea0*/  VOTEU.ANY UP0, P0 ;  /* 0x00000000003f7886 */ /* 0x000fe20000000100 */
[----:B------:R-:W-:-:S04]  /*1eb0*/  VOTEU.ANY UP1, P0 ;  /* 0x00000000003f7886 */ /* 0x000fc80000020100 */
[----:B--2---:R-:W-:Y:S01]  /*1ec0*/  @UP0 UMOV UR6, UR22 ;  /* 0x0000001600060c82 */ /* 0x004fe20008000000 */
[----:B------:R-:W-:Y:S01]  /*1ed0*/  @UP0 UMOV UR7, UR23 ;  /* 0x0000001700070c82 */ /* 0x000fe20008000000 */
[----:B------:R-:W1:Y:S02]  /*1ee0*/  @!P2 SYNCS.CCTL.IV [UR16+0x30010] ;  /* 0x03001000ff00a9b1 */ /* 0x000e640008000010 */
[----:B-1----:R-:W-:Y:S06]  /*1ef0*/  BAR.SYNC.DEFER_BLOCKING 0x0 ;  /* 0x0000000000007b1d */ /* 0x002fec0000010000 */
[----:B------:R-:W1:Y:S02]  /*1f00*/  @!P2 SYNCS.CCTL.IV [UR16+0x30018] ;  /* 0x03001800ff00a9b1 */ /* 0x000e640008000010 */
[----:B-1----:R-:W-:Y:S04]  /*1f10*/  STSM.16.M88.4 [R0], R24 ;  /* 0x0000001800007844 */ /* 0x002fe80000000200 */
[----:B------:R-:W-:Y:S04]  /*1f20*/  STSM.16.M88.4 [R2], R32 ;  /* 0x0000002002007844 */ /* 0x000fe80000000200 */
[----:B------:R-:W-:Y:S04]  /*1f30*/  STSM.16.M88.4 [R4], R40 ;  /* 0x0000002804007844 */ /* 0x000fe80000000200 */
[----:B------:R-:W-:Y:S01]  /*1f40*/  STSM.16.M88.4 [R3], R48 ;  /* 0x0000003003007844 */ /* 0x000fe20000000200 */
[----:B------:R1:W-:Y:S06]  /*1f50*/  MEMBAR.ALL.CTA ;  /* 0x0000000000007992 */ /* 0x0003ec0000008000 */
[----:B-1----:R-:W1:Y:S02]  /*1f60*/  FENCE.VIEW.ASYNC.S ;  /* 0x00000000000073c6 */ /* 0x002e640000000000 */
[----:B-1----:R-:W-:Y:S06]  /*1f70*/  BAR.SYNC.DEFER_BLOCKING 0x0 ;  /* 0x0000000000007b1d */ /* 0x002fec0000010000 */
[----:B------:R1:W-:Y:S01]  /*1f80*/  @UP1 UTMASTG.2D [UR8], [UR6] ;  /* 0x00000008060013b5 */ /* 0x0003e20008008000 */
[----:B------:R0:W-:Y:S01]  /*1f90*/  UTMACMDFLUSH ;  /* 0x00000000000079b7 */ /* 0x0001e20000000000 */
[----:B------:R-:W-:-:S04]  /*1fa0*/  DEPBAR.LE SB0, 0x0 ;  /* 0x000080000000791a */ /* 0x000fc80000000000 */
[----:B------:R-:W-:Y:S06]  /*1fb0*/  BAR.SYNC.DEFER_BLOCKING 0x0 ;  /* 0x0000000000007b1d */ /* 0x000fec0000010000 */
[----:B-1----:R-:W-:Y:S05]  /*1fc0*/  EXIT ;  /* 0x000000000000794d */ /* 0x002fea0003800000 */
.L_x_48:
[----:B------:R-:W1:Y:S02]  /*1fd0*/  SYNCS.PHASECHK.TRANS64.TRYWAIT P0, [UR30+0x30000], R2 ;  /* 0x03000002ff0075a7 */ /* 0x000e64000800015e */
[----:B-1----:R-:W-:Y:S05]  /*1fe0*/  @!P0 BRA `(.L_x_48) ;  /* 0xfffffffc00f88947 */ /* 0x002fea000383ffff */
[----:B------:R-:W-:Y:S05]  /*1ff0*/  BRA `(.L_x_50) ;  /* 0xfffffff800487947 */ /* 0x000fea000383ffff */
.L_x_51:
[----:B------:R-:W-:-:S00]  /*2000*/  BRA `(.L_x_51) ;  /* 0xfffffffc00fc7947 */ /* 0x000fc0000383ffff */
[----:B------:R-:W-:-:S00]  /*2010*/  NOP ;  /* 0x0000000000007918 */ /* 0x000fc00000000000 */
        /* <DEDUP_REMOVED lines=14> */
.L_x_52:


//--------------------- .nv.shared.gluon_wgmma    --------------------------
	.section	.nv.shared.gluon_wgmma,"aw",@nobits
	.sectionflags	@""
	.align	16
	.zero		1024


//--------------------- .nv.shared.reserved.0     --------------------------
	.section	.nv.shared.reserved.0,"aw",@nobits
	.weak		__nv_reservedSMEM_offset_0_alias
	.size		__nv_reservedSMEM_offset_0_alias, 0, 0
	.other		__nv_reservedSMEM_offset_0_alias,@"STO_CUDA_RESERVED_SHARED STV_DEFAULT"
__nv_reservedSMEM_offset_0_alias:
	.zero		0


//--------------------- .nv.constant0.gluon_wgmma --------------------------
	.section	.nv.constant0.gluon_wgmma,"a",@progbits
	.sectionflags	@""
	.align	4
.nv.constant0.gluon_wgmma:
	.zero		608


//--------------------- SYMBOLS --------------------------

	.type		.nv.reservedSmem.offset0,@object
	.size		.nv.reservedSmem.offset0,0x4
